//
// Generated by NVIDIA NVVM Compiler
//
// Compiler Build ID: CL-36424714
// Cuda compilation tools, release 13.0, V13.0.88
// Based on NVVM 20.0.0
//

.version 9.0
.target sm_100
.address_size 64

	// .globl	_Z15integrateBodiesP6float4S0_S0_S0_P5uint2S0_PfffS_jjjjPj
.extern .shared .align 16 .b8 s[];
.global .align 4 .b8 __cudart_i2opi_f[24] = {65, 144, 67, 60, 153, 149, 98, 219, 192, 221, 52, 245, 209, 87, 39, 252, 41, 21, 68, 78, 110, 131, 249, 162};

.visible .entry _Z15integrateBodiesP6float4S0_S0_S0_P5uint2S0_PfffS_jjjjPj(
	.param .u64 .ptr .align 1 _Z15integrateBodiesP6float4S0_S0_S0_P5uint2S0_PfffS_jjjjPj_param_0,
	.param .u64 .ptr .align 1 _Z15integrateBodiesP6float4S0_S0_S0_P5uint2S0_PfffS_jjjjPj_param_1,
	.param .u64 .ptr .align 1 _Z15integrateBodiesP6float4S0_S0_S0_P5uint2S0_PfffS_jjjjPj_param_2,
	.param .u64 .ptr .align 1 _Z15integrateBodiesP6float4S0_S0_S0_P5uint2S0_PfffS_jjjjPj_param_3,
	.param .u64 .ptr .align 1 _Z15integrateBodiesP6float4S0_S0_S0_P5uint2S0_PfffS_jjjjPj_param_4,
	.param .u64 .ptr .align 1 _Z15integrateBodiesP6float4S0_S0_S0_P5uint2S0_PfffS_jjjjPj_param_5,
	.param .u64 .ptr .align 1 _Z15integrateBodiesP6float4S0_S0_S0_P5uint2S0_PfffS_jjjjPj_param_6,
	.param .f32 _Z15integrateBodiesP6float4S0_S0_S0_P5uint2S0_PfffS_jjjjPj_param_7,
	.param .f32 _Z15integrateBodiesP6float4S0_S0_S0_P5uint2S0_PfffS_jjjjPj_param_8,
	.param .align 16 .b8 _Z15integrateBodiesP6float4S0_S0_S0_P5uint2S0_PfffS_jjjjPj_param_9[16],
	.param .u32 _Z15integrateBodiesP6float4S0_S0_S0_P5uint2S0_PfffS_jjjjPj_param_10,
	.param .u32 _Z15integrateBodiesP6float4S0_S0_S0_P5uint2S0_PfffS_jjjjPj_param_11,
	.param .u32 _Z15integrateBodiesP6float4S0_S0_S0_P5uint2S0_PfffS_jjjjPj_param_12,
	.param .u32 _Z15integrateBodiesP6float4S0_S0_S0_P5uint2S0_PfffS_jjjjPj_param_13,
	.param .u64 .ptr .align 1 _Z15integrateBodiesP6float4S0_S0_S0_P5uint2S0_PfffS_jjjjPj_param_14
)
{
	.local .align 4 .b8 	__local_depot0[28];
	.reg .b64 	%SP;
	.reg .b64 	%SPL;
	.reg .pred 	%p<37>;
	.reg .b32 	%r<101>;
	.reg .b32 	%f<159>;
	.reg .b64 	%rd<54>;
	.reg .b64 	%fd<6>;

	mov.u64 	%SPL, __local_depot0;
	ld.param.u64 	%rd21, [_Z15integrateBodiesP6float4S0_S0_S0_P5uint2S0_PfffS_jjjjPj_param_2];
	ld.param.u64 	%rd26, [_Z15integrateBodiesP6float4S0_S0_S0_P5uint2S0_PfffS_jjjjPj_param_3];
	ld.param.u64 	%rd22, [_Z15integrateBodiesP6float4S0_S0_S0_P5uint2S0_PfffS_jjjjPj_param_4];
	ld.param.u64 	%rd23, [_Z15integrateBodiesP6float4S0_S0_S0_P5uint2S0_PfffS_jjjjPj_param_5];
	ld.param.u64 	%rd24, [_Z15integrateBodiesP6float4S0_S0_S0_P5uint2S0_PfffS_jjjjPj_param_6];
	ld.param.f32 	%f49, [_Z15integrateBodiesP6float4S0_S0_S0_P5uint2S0_PfffS_jjjjPj_param_7];
	ld.param.f32 	%f50, [_Z15integrateBodiesP6float4S0_S0_S0_P5uint2S0_PfffS_jjjjPj_param_8];
	ld.param.v4.f32 	{%f51, %f52, %f53, %f54}, [_Z15integrateBodiesP6float4S0_S0_S0_P5uint2S0_PfffS_jjjjPj_param_9];
	ld.param.u32 	%r40, [_Z15integrateBodiesP6float4S0_S0_S0_P5uint2S0_PfffS_jjjjPj_param_10];
	ld.param.u32 	%r41, [_Z15integrateBodiesP6float4S0_S0_S0_P5uint2S0_PfffS_jjjjPj_param_11];
	ld.param.u32 	%r42, [_Z15integrateBodiesP6float4S0_S0_S0_P5uint2S0_PfffS_jjjjPj_param_12];
	ld.param.u32 	%r43, [_Z15integrateBodiesP6float4S0_S0_S0_P5uint2S0_PfffS_jjjjPj_param_13];
	ld.param.u64 	%rd25, [_Z15integrateBodiesP6float4S0_S0_S0_P5uint2S0_PfffS_jjjjPj_param_14];
	cvta.to.global.u64 	%rd1, %rd26;
	add.u64 	%rd2, %SPL, 0;
	mov.u32 	%r44, %ctaid.x;
	mul.lo.s32 	%r1, %r40, %r44;
	mul.lo.s32 	%r2, %r41, %r44;
	mov.u32 	%r100, %tid.x;
	mov.u32 	%r4, %ntid.x;
	setp.lt.u32 	%p2, %r100, %r40;
	add.s32 	%r99, %r100, %r1;
	setp.lt.u32 	%p3, %r99, %r42;
	and.pred  	%p1, %p2, %p3;
	not.pred 	%p4, %p1;
	@%p4 bra 	$L__BB0_3;
	cvta.to.global.u64 	%rd3, %rd21;
	mov.u32 	%r89, %r99;
	mov.u32 	%r90, %r100;
$L__BB0_2:
	shl.b32 	%r45, %r90, 4;
	mov.u32 	%r46, s;
	add.s32 	%r47, %r46, %r45;
	mul.wide.u32 	%rd28, %r89, 16;
	add.s64 	%rd29, %rd3, %rd28;
	ld.global.v4.f32 	{%f55, %f56, %f57, %f58}, [%rd29];
	st.shared.v4.f32 	[%r47], {%f55, %f56, %f57, %f58};
	add.s32 	%r90, %r90, %r4;
	setp.lt.u32 	%p5, %r90, %r40;
	add.s32 	%r89, %r90, %r1;
	setp.lt.u32 	%p6, %r89, %r42;
	and.pred  	%p7, %p5, %p6;
	@%p7 bra 	$L__BB0_2;
$L__BB0_3:
	shl.b32 	%r48, %r40, 4;
	mov.u32 	%r49, s;
	add.s32 	%r10, %r49, %r48;
	bar.sync 	0;
	@%p4 bra 	$L__BB0_14;
	mul.f32 	%f2, %f52, 0f00000000;
	mov.u32 	%r91, %r99;
	mov.u32 	%r92, %r100;
$L__BB0_5:
	shl.b32 	%r50, %r92, 4;
	add.s32 	%r52, %r49, %r50;
	ld.shared.f32 	%f3, [%r52+4];
	ld.shared.f32 	%f59, [%r52+12];
	mul.wide.u32 	%rd30, %r91, 16;
	add.s64 	%rd31, %rd1, %rd30;
	.pragma "used_bytes_mask 3855";
	ld.global.v4.f32 	{%f4, %f60, %f5, %f61}, [%rd31];
	mad.lo.s32 	%r13, %r92, 12, %r10;
	ld.shared.f32 	%f152, [%r13];
	ld.shared.f32 	%f62, [%r13+4];
	ld.shared.f32 	%f154, [%r13+8];
	cvt.f64.f32 	%fd1, %f59;
	cvt.f64.f32 	%fd2, %f62;
	fma.rn.f64 	%fd3, %fd1, 0dC0239EB851EB851F, %fd2;
	cvt.rn.f32.f64 	%f153, %fd3;
	setp.gt.f32 	%p9, %f3, 0f00000000;
	@%p9 bra 	$L__BB0_13;
	mov.f32 	%f63, 0f00000000;
	sub.f32 	%f9, %f63, %f3;
	fma.rn.f32 	%f64, %f152, %f152, 0f00000000;
	fma.rn.f32 	%f65, %f154, %f154, %f64;
	sqrt.rn.f32 	%f10, %f65;
	setp.neu.f32 	%p10, %f4, 0f00000000;
	setp.neu.f32 	%p11, %f5, 0f00000000;
	or.pred  	%p12, %p10, %p11;
	@%p12 bra 	$L__BB0_11;
	setp.eq.f32 	%p13, %f10, 0f00000000;
	mov.f32 	%f149, 0f00000000;
	mov.f32 	%f150, %f149;
	mov.f32 	%f151, %f149;
	@%p13 bra 	$L__BB0_12;
	setp.geu.f32 	%p14, %f10, %f2;
	@%p14 bra 	$L__BB0_10;
	neg.f32 	%f149, %f152;
	neg.f32 	%f151, %f154;
	mov.f32 	%f150, 0f80000000;
	bra.uni 	$L__BB0_12;
$L__BB0_10:
	div.rn.f32 	%f76, %f152, %f10;
	mov.f32 	%f77, 0f00000000;
	div.rn.f32 	%f78, %f77, %f10;
	div.rn.f32 	%f79, %f154, %f10;
	mul.f32 	%f149, %f2, %f76;
	mul.f32 	%f150, %f2, %f78;
	mul.f32 	%f151, %f2, %f79;
	bra.uni 	$L__BB0_12;
$L__BB0_11:
	neg.f32 	%f66, %f4;
	neg.f32 	%f67, %f5;
	fma.rn.f32 	%f68, %f4, %f4, 0f00000000;
	fma.rn.f32 	%f69, %f5, %f5, %f68;
	sqrt.rn.f32 	%f70, %f69;
	div.rn.f32 	%f71, %f66, %f70;
	mov.f32 	%f72, 0f80000000;
	div.rn.f32 	%f73, %f72, %f70;
	div.rn.f32 	%f74, %f67, %f70;
	mul.f32 	%f149, %f2, %f71;
	mul.f32 	%f150, %f2, %f73;
	mul.f32 	%f151, %f2, %f74;
$L__BB0_12:
	add.f32 	%f152, %f149, 0f00000000;
	fma.rn.f32 	%f153, %f51, %f9, %f150;
	add.f32 	%f154, %f151, 0f00000000;
$L__BB0_13:
	st.shared.f32 	[%r13], %f152;
	st.shared.f32 	[%r13+4], %f153;
	st.shared.f32 	[%r13+8], %f154;
	add.s32 	%r92, %r92, %r4;
	setp.lt.u32 	%p15, %r92, %r40;
	add.s32 	%r91, %r92, %r1;
	setp.lt.u32 	%p16, %r91, %r42;
	and.pred  	%p17, %p15, %p16;
	@%p17 bra 	$L__BB0_5;
$L__BB0_14:
	bar.sync 	0;
	setp.ge.u32 	%p18, %r100, %r41;
	add.s32 	%r93, %r100, %r2;
	setp.ge.u32 	%p19, %r93, %r43;
	or.pred  	%p20, %p18, %p19;
	@%p20 bra 	$L__BB0_27;
	cvta.to.global.u64 	%rd4, %rd22;
	cvta.to.global.u64 	%rd5, %rd23;
	cvta.to.global.u64 	%rd6, %rd24;
	cvta.to.global.u64 	%rd7, %rd25;
	mov.u64 	%rd37, __cudart_i2opi_f;
	mov.u32 	%r94, %r100;
$L__BB0_16:
	cvt.u64.u32 	%rd8, %r93;
	mul.wide.u32 	%rd32, %r93, 8;
	add.s64 	%rd33, %rd4, %rd32;
	ld.global.v2.u32 	{%r53, %r54}, [%rd33];
	sub.s32 	%r19, %r53, %r1;
	sub.s32 	%r20, %r54, %r1;
	mul.wide.u32 	%rd34, %r93, 16;
	add.s64 	%rd9, %rd5, %rd34;
	ld.global.v2.f32 	{%f29, %f28}, [%rd9];
	setp.eq.f32 	%p21, %f29, 0f00000000;
	mov.f32 	%f156, 0f00000000;
	mov.f32 	%f157, %f156;
	mov.f32 	%f158, %f156;
	@%p21 bra 	$L__BB0_26;
	shl.b32 	%r55, %r19, 4;
	mov.u32 	%r56, s;
	add.s32 	%r57, %r56, %r55;
	.pragma "used_bytes_mask 4095";
	ld.shared.v4.f32 	{%f32, %f31, %f30, %f82}, [%r57];
	shl.b32 	%r58, %r20, 4;
	add.s32 	%r59, %r56, %r58;
	.pragma "used_bytes_mask 4095";
	ld.shared.v4.f32 	{%f35, %f34, %f33, %f83}, [%r59];
	shl.b64 	%rd35, %rd8, 2;
	add.s64 	%rd36, %rd6, %rd35;
	ld.global.f32 	%f36, [%rd36];
	ld.global.v2.f32 	{%f84, %f85}, [%rd9+8];
	fma.rn.f32 	%f37, %f50, %f84, %f85;
	mul.f32 	%f86, %f37, 0f3F22F983;
	cvt.rni.s32.f32 	%r98, %f86;
	cvt.rn.f32.s32 	%f87, %r98;
	fma.rn.f32 	%f88, %f87, 0fBFC90FDA, %f37;
	fma.rn.f32 	%f89, %f87, 0fB3A22168, %f88;
	fma.rn.f32 	%f155, %f87, 0fA7C234C5, %f89;
	abs.f32 	%f39, %f37;
	setp.ltu.f32 	%p22, %f39, 0f47CE4780;
	@%p22 bra 	$L__BB0_25;
	setp.neu.f32 	%p23, %f39, 0f7F800000;
	@%p23 bra 	$L__BB0_20;
	mov.f32 	%f92, 0f00000000;
	mul.rn.f32 	%f155, %f37, %f92;
	mov.b32 	%r98, 0;
	bra.uni 	$L__BB0_25;
$L__BB0_20:
	mov.b32 	%r22, %f37;
	mov.b64 	%rd53, 0;
	mov.b32 	%r95, 0;
	mov.u64 	%rd51, %rd37;
	mov.u64 	%rd52, %rd2;
$L__BB0_21:
	.pragma "nounroll";
	ld.global.nc.u32 	%r61, [%rd51];
	shl.b32 	%r62, %r22, 8;
	or.b32  	%r63, %r62, -2147483648;
	mad.wide.u32 	%rd39, %r61, %r63, %rd53;
	shr.u64 	%rd53, %rd39, 32;
	st.local.u32 	[%rd52], %rd39;
	add.s32 	%r95, %r95, 1;
	add.s64 	%rd52, %rd52, 4;
	add.s64 	%rd51, %rd51, 4;
	setp.ne.s32 	%p24, %r95, 6;
	@%p24 bra 	$L__BB0_21;
	shr.u32 	%r64, %r22, 23;
	st.local.u32 	[%rd2+24], %rd53;
	and.b32  	%r25, %r64, 31;
	and.b32  	%r65, %r64, 224;
	add.s32 	%r66, %r65, -128;
	shr.u32 	%r67, %r66, 5;
	mul.wide.u32 	%rd40, %r67, 4;
	sub.s64 	%rd16, %rd2, %rd40;
	ld.local.u32 	%r96, [%rd16+24];
	ld.local.u32 	%r97, [%rd16+20];
	setp.eq.s32 	%p25, %r25, 0;
	@%p25 bra 	$L__BB0_24;
	shf.l.wrap.b32 	%r96, %r97, %r96, %r25;
	ld.local.u32 	%r68, [%rd16+16];
	shf.l.wrap.b32 	%r97, %r68, %r97, %r25;
$L__BB0_24:
	shr.u32 	%r69, %r96, 30;
	shf.l.wrap.b32 	%r70, %r97, %r96, 2;
	shl.b32 	%r71, %r97, 2;
	shr.u32 	%r72, %r70, 31;
	add.s32 	%r73, %r72, %r69;
	neg.s32 	%r74, %r73;
	setp.lt.s32 	%p26, %r22, 0;
	selp.b32 	%r98, %r74, %r73, %p26;
	xor.b32  	%r75, %r70, %r22;
	shr.s32 	%r76, %r70, 31;
	xor.b32  	%r77, %r76, %r70;
	xor.b32  	%r78, %r76, %r71;
	cvt.u64.u32 	%rd41, %r77;
	shl.b64 	%rd42, %rd41, 32;
	cvt.u64.u32 	%rd43, %r78;
	or.b64  	%rd44, %rd42, %rd43;
	cvt.rn.f64.s64 	%fd4, %rd44;
	mul.f64 	%fd5, %fd4, 0d3BF921FB54442D19;
	cvt.rn.f32.f64 	%f90, %fd5;
	neg.f32 	%f91, %f90;
	setp.lt.s32 	%p27, %r75, 0;
	selp.f32 	%f155, %f91, %f90, %p27;
$L__BB0_25:
	mul.rn.f32 	%f93, %f155, %f155;
	and.b32  	%r80, %r98, 1;
	setp.eq.b32 	%p28, %r80, 1;
	selp.f32 	%f94, 0f3F800000, %f155, %p28;
	fma.rn.f32 	%f95, %f93, %f94, 0f00000000;
	fma.rn.f32 	%f96, %f93, 0f37CBAC00, 0fBAB607ED;
	selp.f32 	%f97, %f96, 0fB94D4153, %p28;
	selp.f32 	%f98, 0f3D2AAABB, 0f3C0885E4, %p28;
	fma.rn.f32 	%f99, %f97, %f93, %f98;
	selp.f32 	%f100, 0fBEFFFFFF, 0fBE2AAAA8, %p28;
	fma.rn.f32 	%f101, %f99, %f93, %f100;
	fma.rn.f32 	%f102, %f101, %f95, %f94;
	and.b32  	%r81, %r98, 2;
	setp.eq.s32 	%p29, %r81, 0;
	mov.f32 	%f103, 0f00000000;
	sub.f32 	%f104, %f103, %f102;
	selp.f32 	%f105, %f102, %f104, %p29;
	fma.rn.f32 	%f106, %f28, %f105, 0f3F800000;
	mul.f32 	%f107, %f36, %f106;
	sub.f32 	%f108, %f32, %f35;
	sub.f32 	%f109, %f31, %f34;
	sub.f32 	%f110, %f30, %f33;
	mul.f32 	%f111, %f109, %f109;
	fma.rn.f32 	%f112, %f108, %f108, %f111;
	fma.rn.f32 	%f113, %f110, %f110, %f112;
	sqrt.rn.f32 	%f114, %f113;
	div.rn.f32 	%f115, %f108, %f114;
	div.rn.f32 	%f116, %f109, %f114;
	div.rn.f32 	%f117, %f110, %f114;
	sub.f32 	%f118, %f107, %f114;
	mul.f32 	%f119, %f29, %f118;
	mul.f32 	%f156, %f115, %f119;
	mul.f32 	%f157, %f116, %f119;
	mul.f32 	%f158, %f117, %f119;
$L__BB0_26:
	mad.lo.s32 	%r82, %r19, 12, %r10;
	atom.shared.add.f32 	%f120, [%r82], %f156;
	atom.shared.add.f32 	%f121, [%r82+4], %f157;
	atom.shared.add.f32 	%f122, [%r82+8], %f158;
	mad.lo.s32 	%r83, %r20, 12, %r10;
	neg.f32 	%f123, %f156;
	neg.f32 	%f124, %f157;
	neg.f32 	%f125, %f158;
	atom.shared.add.f32 	%f126, [%r83], %f123;
	atom.shared.add.f32 	%f127, [%r83+4], %f124;
	atom.shared.add.f32 	%f128, [%r83+8], %f125;
	atom.global.add.u32 	%r84, [%rd7], 1;
	add.s32 	%r94, %r94, %r4;
	setp.lt.u32 	%p30, %r94, %r41;
	add.s32 	%r93, %r94, %r2;
	setp.lt.u32 	%p31, %r93, %r43;
	and.pred  	%p32, %p30, %p31;
	@%p32 bra 	$L__BB0_16;
$L__BB0_27:
	bar.sync 	0;
	@%p4 bra 	$L__BB0_30;
	ld.param.u64 	%rd50, [_Z15integrateBodiesP6float4S0_S0_S0_P5uint2S0_PfffS_jjjjPj_param_1];
	ld.param.u64 	%rd49, [_Z15integrateBodiesP6float4S0_S0_S0_P5uint2S0_PfffS_jjjjPj_param_0];
	cvta.to.global.u64 	%rd17, %rd49;
	cvta.to.global.u64 	%rd18, %rd50;
	mov.u32 	%r87, s;
$L__BB0_29:
	mul.wide.u32 	%rd45, %r99, 16;
	add.s64 	%rd46, %rd1, %rd45;
	ld.global.v4.f32 	{%f129, %f130, %f131, %f132}, [%rd46];
	mad.lo.s32 	%r85, %r100, 12, %r10;
	ld.shared.f32 	%f133, [%r85];
	fma.rn.f32 	%f134, %f49, %f133, %f129;
	ld.shared.f32 	%f135, [%r85+4];
	fma.rn.f32 	%f136, %f49, %f135, %f130;
	ld.shared.f32 	%f137, [%r85+8];
	fma.rn.f32 	%f138, %f49, %f137, %f131;
	mul.f32 	%f139, %f53, %f134;
	mul.f32 	%f140, %f53, %f136;
	mul.f32 	%f141, %f53, %f138;
	shl.b32 	%r86, %r100, 4;
	add.s32 	%r88, %r87, %r86;
	ld.shared.v4.f32 	{%f142, %f143, %f144, %f145}, [%r88];
	fma.rn.f32 	%f146, %f49, %f139, %f142;
	fma.rn.f32 	%f147, %f49, %f140, %f143;
	st.shared.v2.f32 	[%r88], {%f146, %f147};
	fma.rn.f32 	%f148, %f49, %f141, %f144;
	st.shared.f32 	[%r88+8], %f148;
	add.s64 	%rd47, %rd17, %rd45;
	st.global.v4.f32 	[%rd47], {%f146, %f147, %f148, %f145};
	add.s64 	%rd48, %rd18, %rd45;
	st.global.v4.f32 	[%rd48], {%f139, %f140, %f141, %f132};
	add.s32 	%r100, %r100, %r4;
	setp.lt.u32 	%p34, %r100, %r40;
	add.s32 	%r99, %r100, %r1;
	setp.lt.u32 	%p35, %r99, %r42;
	and.pred  	%p36, %p34, %p35;
	@%p36 bra 	$L__BB0_29;
$L__BB0_30:
	ret;

}


// ===== COMPILED SASS (sm_100) =====

	.target	sm_100

	.elftype	@"ET_EXEC"


//--------------------- .note.nv.tkinfo           --------------------------
	.section	.note.nv.tkinfo,"",@"SHT_NOTE"
	.sectionflags	@"SHF_NOTE_NV_TKINFO"
	.tkinfo
        /*0018*/ 	.word	0x00000002
        /*0030*/ 	.string	""
        /*0030*/ 	.string	"ptxas"
        /*0030*/ 	.string	"Cuda compilation tools, release 13.0, V13.0.88"
        /*0030*/ 	.string	"Build cuda_13.0.r13.0/compiler.36424714_0"
        /*0030*/ 	.string	"-arch sm_100 -m 64 "



//--------------------- .note.nv.cuinfo           --------------------------
	.section	.note.nv.cuinfo,"",@"SHT_NOTE"
	.sectionflags	@"SHF_NOTE_NV_CUINFO"
        /*0018*/ 	.short	0x0002
        /*001a*/ 	.short	0x0064
        /*001c*/ 	.short	0x0082
	.zero		2


//--------------------- .nv.info                  --------------------------
	.section	.nv.info,"",@"SHT_CUDA_INFO"
	.align	4


	//----- nvinfo : EIATTR_REGCOUNT
	.align		4
        /*0000*/ 	.byte	0x04, 0x2f
        /*0002*/ 	.short	(.L_2 - .L_1)
	.align		4
.L_1:
        /*0004*/ 	.word	index@(_Z15integrateBodiesP6float4S0_S0_S0_P5uint2S0_PfffS_jjjjPj)
        /*0008*/ 	.word	0x00000023


	//----- nvinfo : EIATTR_FRAME_SIZE
	.align		4
.L_2:
        /*000c*/ 	.byte	0x04, 0x11
        /*000e*/ 	.short	(.L_4 - .L_3)
	.align		4
.L_3:
        /*0010*/ 	.word	index@($__internal_1_$__cuda_sm3x_div_rn_noftz_f32_slowpath)
        /*0014*/ 	.word	0x00000000


	//----- nvinfo : EIATTR_FRAME_SIZE
	.align		4
.L_4:
        /*0018*/ 	.byte	0x04, 0x11
        /*001a*/ 	.short	(.L_6 - .L_5)
	.align		4
.L_5:
        /*001c*/ 	.word	index@($__internal_0_$__cuda_sm20_sqrt_rn_f32_slowpath)
        /*0020*/ 	.word	0x00000000


	//----- nvinfo : EIATTR_FRAME_SIZE
	.align		4
.L_6:
        /*0024*/ 	.byte	0x04, 0x11
        /*0026*/ 	.short	(.L_8 - .L_7)
	.align		4
.L_7:
        /*0028*/ 	.word	index@(_Z15integrateBodiesP6float4S0_S0_S0_P5uint2S0_PfffS_jjjjPj)
        /*002c*/ 	.word	0x00000000


	//----- nvinfo : EIATTR_MIN_STACK_SIZE
	.align		4
.L_8:
        /*0030*/ 	.byte	0x04, 0x12
        /*0032*/ 	.short	(.L_10 - .L_9)
	.align		4
.L_9:
        /*0034*/ 	.word	index@(_Z15integrateBodiesP6float4S0_S0_S0_P5uint2S0_PfffS_jjjjPj)
        /*0038*/ 	.word	0x00000000
.L_10:


//--------------------- .nv.compat                --------------------------
	.section	.nv.compat,"",@"SHT_CUDA_COMPAT_INFO"
	.align	4
        /*0000*/ 	.byte	0x02, 0x09, 0x00, 0x00, 0x02, 0x02, 0x01, 0x00, 0x02, 0x05, 0x05, 0x00, 0x03, 0x07, 0x01, 0x01
        /*0010*/ 	.byte	0x02, 0x03, 0x00, 0x00, 0x02, 0x06, 0x01, 0x00, 0x04, 0x0b, 0x08, 0x00, 0x01, 0x00, 0x00, 0x00
        /*0020*/ 	.byte	0x00, 0x00, 0x00, 0x00


//--------------------- .nv.info._Z15integrateBodiesP6float4S0_S0_S0_P5uint2S0_PfffS_jjjjPj --------------------------
	.section	.nv.info._Z15integrateBodiesP6float4S0_S0_S0_P5uint2S0_PfffS_jjjjPj,"",@"SHT_CUDA_INFO"
	.sectionflags	@""
	.align	4


	//----- nvinfo : EIATTR_CUDA_API_VERSION
	.align		4
        /*0000*/ 	.byte	0x04, 0x37
        /*0002*/ 	.short	(.L_12 - .L_11)
.L_11:
        /*0004*/ 	.word	0x00000082


	//----- nvinfo : EIATTR_KPARAM_INFO
	.align		4
.L_12:
        /*0008*/ 	.byte	0x04, 0x17
        /*000a*/ 	.short	(.L_14 - .L_13)
.L_13:
        /*000c*/ 	.word	0x00000000
        /*0010*/ 	.short	0x000e
        /*0012*/ 	.short	0x0060
        /*0014*/ 	.byte	0x00, 0xf5, 0x21, 0x00


	//----- nvinfo : EIATTR_KPARAM_INFO
	.align		4
.L_14:
        /*0018*/ 	.byte	0x04, 0x17
        /*001a*/ 	.short	(.L_16 - .L_15)
.L_15:
        /*001c*/ 	.word	0x00000000
        /*0020*/ 	.short	0x000d
        /*0022*/ 	.short	0x005c
        /*0024*/ 	.byte	0x00, 0xf0, 0x11, 0x00


	//----- nvinfo : EIATTR_KPARAM_INFO
	.align		4
.L_16:
        /*0028*/ 	.byte	0x04, 0x17
        /*002a*/ 	.short	(.L_18 - .L_17)
.L_17:
        /*002c*/ 	.word	0x00000000
        /*0030*/ 	.short	0x000c
        /*0032*/ 	.short	0x0058
        /*0034*/ 	.byte	0x00, 0xf0, 0x11, 0x00


	//----- nvinfo : EIATTR_KPARAM_INFO
	.align		4
.L_18:
        /*0038*/ 	.byte	0x04, 0x17
        /*003a*/ 	.short	(.L_20 - .L_19)
.L_19:
        /*003c*/ 	.word	0x00000000
        /*0040*/ 	.short	0x000b
        /*0042*/ 	.short	0x0054
        /*0044*/ 	.byte	0x00, 0xf0, 0x11, 0x00


	//----- nvinfo : EIATTR_KPARAM_INFO
	.align		4
.L_20:
        /*0048*/ 	.byte	0x04, 0x17
        /*004a*/ 	.short	(.L_22 - .L_21)
.L_21:
        /*004c*/ 	.word	0x00000000
        /*0050*/ 	.short	0x000a
        /*0052*/ 	.short	0x0050
        /*0054*/ 	.byte	0x00, 0xf0, 0x11, 0x00


	//----- nvinfo : EIATTR_KPARAM_INFO
	.align		4
.L_22:
        /*0058*/ 	.byte	0x04, 0x17
        /*005a*/ 	.short	(.L_24 - .L_23)
.L_23:
        /*005c*/ 	.word	0x00000000
        /*0060*/ 	.short	0x0009
        /*0062*/ 	.short	0x0040
        /*0064*/ 	.byte	0x00, 0xf0, 0x41, 0x00


	//----- nvinfo : EIATTR_KPARAM_INFO
	.align		4
.L_24:
        /*0068*/ 	.byte	0x04, 0x17
        /*006a*/ 	.short	(.L_26 - .L_25)
.L_25:
        /*006c*/ 	.word	0x00000000
        /*0070*/ 	.short	0x0008
        /*0072*/ 	.short	0x003c
        /*0074*/ 	.byte	0x00, 0xf0, 0x11, 0x00


	//----- nvinfo : EIATTR_KPARAM_INFO
	.align		4
.L_26:
        /*0078*/ 	.byte	0x04, 0x17
        /*007a*/ 	.short	(.L_28 - .L_27)
.L_27:
        /*007c*/ 	.word	0x00000000
        /*0080*/ 	.short	0x0007
        /*0082*/ 	.short	0x0038
        /*0084*/ 	.byte	0x00, 0xf0, 0x11, 0x00


	//----- nvinfo : EIATTR_KPARAM_INFO
	.align		4
.L_28:
        /*0088*/ 	.byte	0x04, 0x17
        /*008a*/ 	.short	(.L_30 - .L_29)
.L_29:
        /*008c*/ 	.word	0x00000000
        /*0090*/ 	.short	0x0006
        /*0092*/ 	.short	0x0030
        /*0094*/ 	.byte	0x00, 0xf5, 0x21, 0x00


	//----- nvinfo : EIATTR_KPARAM_INFO
	.align		4
.L_30:
        /*0098*/ 	.byte	0x04, 0x17
        /*009a*/ 	.short	(.L_32 - .L_31)
.L_31:
        /*009c*/ 	.word	0x00000000
        /*00a0*/ 	.short	0x0005
        /*00a2*/ 	.short	0x0028
        /*00a4*/ 	.byte	0x00, 0xf5, 0x21, 0x00


	//----- nvinfo : EIATTR_KPARAM_INFO
	.align		4
.L_32:
        /*00a8*/ 	.byte	0x04, 0x17
        /*00aa*/ 	.short	(.L_34 - .L_33)
.L_33:
        /*00ac*/ 	.word	0x00000000
        /*00b0*/ 	.short	0x0004
        /*00b2*/ 	.short	0x0020
        /*00b4*/ 	.byte	0x00, 0xf5, 0x21, 0x00


	//----- nvinfo : EIATTR_KPARAM_INFO
	.align		4
.L_34:
        /*00b8*/ 	.byte	0x04, 0x17
        /*00ba*/ 	.short	(.L_36 - .L_35)
.L_35:
        /*00bc*/ 	.word	0x00000000
        /*00c0*/ 	.short	0x0003
        /*00c2*/ 	.short	0x0018
        /*00c4*/ 	.byte	0x00, 0xf5, 0x21, 0x00


	//----- nvinfo : EIATTR_KPARAM_INFO
	.align		4
.L_36:
        /*00c8*/ 	.byte	0x04, 0x17
        /*00ca*/ 	.short	(.L_38 - .L_37)
.L_37:
        /*00cc*/ 	.word	0x00000000
        /*00d0*/ 	.short	0x0002
        /*00d2*/ 	.short	0x0010
        /*00d4*/ 	.byte	0x00, 0xf5, 0x21, 0x00


	//----- nvinfo : EIATTR_KPARAM_INFO
	.align		4
.L_38:
        /*00d8*/ 	.byte	0x04, 0x17
        /*00da*/ 	.short	(.L_40 - .L_39)
.L_39:
        /*00dc*/ 	.word	0x00000000
        /*00e0*/ 	.short	0x0001
        /*00e2*/ 	.short	0x0008
        /*00e4*/ 	.byte	0x00, 0xf5, 0x21, 0x00


	//----- nvinfo : EIATTR_KPARAM_INFO
	.align		4
.L_40:
        /*00e8*/ 	.byte	0x04, 0x17
        /*00ea*/ 	.short	(.L_42 - .L_41)
.L_41:
        /*00ec*/ 	.word	0x00000000
        /*00f0*/ 	.short	0x0000
        /*00f2*/ 	.short	0x0000
        /*00f4*/ 	.byte	0x00, 0xf5, 0x21, 0x00


	//----- nvinfo : EIATTR_SPARSE_MMA_MASK
	.align		4
.L_42:
        /*00f8*/ 	.byte	0x03, 0x50
        /*00fa*/ 	.short	0x0000


	//----- nvinfo : EIATTR_MAXREG_COUNT
	.align		4
        /*00fc*/ 	.byte	0x03, 0x1b
        /*00fe*/ 	.short	0x00ff


	//----- nvinfo : EIATTR_NUM_BARRIERS
	.align		4
        /*0100*/ 	.byte	0x02, 0x4c
        /*0102*/ 	.byte	0x01
	.zero		1


	//----- nvinfo : EIATTR_MERCURY_ISA_VERSION
	.align		4
        /*0104*/ 	.byte	0x03, 0x5f
        /*0106*/ 	.short	0x0101


	//----- nvinfo : EIATTR_UNUSED_LOAD_BYTE_OFFSET
	.align		4
        /*0108*/ 	.byte	0x04, 0x44
        /*010a*/ 	.short	(.L_44 - .L_43)


	//   ....[0]....
.L_43:
        /*010c*/ 	.word	0x00000f90
        /*0110*/ 	.word	0x00000fff


	//   ....[1]....
        /*0114*/ 	.word	0x00000fa0
        /*0118*/ 	.word	0x00000fff


	//----- nvinfo : EIATTR_INT_WARP_WIDE_INSTR_OFFSETS
	.align		4
.L_44:
        /*011c*/ 	.byte	0x04, 0x31
        /*011e*/ 	.short	(.L_46 - .L_45)


	//   ....[0]....
.L_45:
        /*0120*/ 	.word	0x00001e10


	//----- nvinfo : EIATTR_VRC_CTA_INIT_COUNT
	.align		4
.L_46:
        /*0124*/ 	.byte	0x02, 0x4a
	.zero		1
	.zero		1


	//----- nvinfo : EIATTR_EXIT_INSTR_OFFSETS
	.align		4
        /*0128*/ 	.byte	0x04, 0x1c
        /*012a*/ 	.short	(.L_48 - .L_47)


	//   ....[0]....
.L_47:
        /*012c*/ 	.word	0x00001f00


	//   ....[1]....
        /*0130*/ 	.word	0x00002170


	//----- nvinfo : EIATTR_CRS_STACK_SIZE
	.align		4
.L_48:
        /*0134*/ 	.byte	0x04, 0x1e
        /*0136*/ 	.short	(.L_50 - .L_49)
.L_49:
        /*0138*/ 	.word	0x00000000


	//----- nvinfo : EIATTR_CBANK_PARAM_SIZE
	.align		4
.L_50:
        /*013c*/ 	.byte	0x03, 0x19
        /*013e*/ 	.short	0x0068


	//----- nvinfo : EIATTR_PARAM_CBANK
	.align		4
        /*0140*/ 	.byte	0x04, 0x0a
        /*0142*/ 	.short	(.L_52 - .L_51)
	.align		4
.L_51:
        /*0144*/ 	.word	index@(.nv.constant0._Z15integrateBodiesP6float4S0_S0_S0_P5uint2S0_PfffS_jjjjPj)
        /*0148*/ 	.short	0x0380
        /*014a*/ 	.short	0x0068


	//----- nvinfo : EIATTR_SW_WAR
	.align		4
.L_52:
        /*014c*/ 	.byte	0x04, 0x36
        /*014e*/ 	.short	(.L_54 - .L_53)
.L_53:
        /*0150*/ 	.word	0x00000008
.L_54:


//--------------------- .nv.callgraph             --------------------------
	.section	.nv.callgraph,"",@"SHT_CUDA_CALLGRAPH"
	.align	4
	.sectionentsize	8
	.align		4
        /*0000*/ 	.word	0x00000000
	.align		4
        /*0004*/ 	.word	0xffffffff
	.align		4
        /*0008*/ 	.word	0x00000000
	.align		4
        /*000c*/ 	.word	0xfffffffe
	.align		4
        /*0010*/ 	.word	0x00000000
	.align		4
        /*0014*/ 	.word	0xfffffffd
	.align		4
        /*0018*/ 	.word	0x00000000
	.align		4
        /*001c*/ 	.word	0xfffffffc


//--------------------- .nv.constant4             --------------------------
	.section	.nv.constant4,"a",@progbits
	.align	8
	.align		8
.nv.constant4:
        /*0000*/ 	.dword	__cudart_i2opi_f


//--------------------- .text._Z15integrateBodiesP6float4S0_S0_S0_P5uint2S0_PfffS_jjjjPj --------------------------
	.section	.text._Z15integrateBodiesP6float4S0_S0_S0_P5uint2S0_PfffS_jjjjPj,"ax",@progbits
	.align	128
        .global         _Z15integrateBodiesP6float4S0_S0_S0_P5uint2S0_PfffS_jjjjPj
        .type           _Z15integrateBodiesP6float4S0_S0_S0_P5uint2S0_PfffS_jjjjPj,@function
        .size           _Z15integrateBodiesP6float4S0_S0_S0_P5uint2S0_PfffS_jjjjPj,(.L_x_74 - _Z15integrateBodiesP6float4S0_S0_S0_P5uint2S0_PfffS_jjjjPj)
        .other          _Z15integrateBodiesP6float4S0_S0_S0_P5uint2S0_PfffS_jjjjPj,@"STO_CUDA_ENTRY STV_DEFAULT"
_Z15integrateBodiesP6float4S0_S0_S0_P5uint2S0_PfffS_jjjjPj:
.text._Z15integrateBodiesP6float4S0_S0_S0_P5uint2S0_PfffS_jjjjPj:
[----:B------:R-:W-:Y:S01]  /*0000*/  LDC R1, c[0x0][0x37c] ;  /* 0x0000df00ff017b82 */ /* 0x000fe20000000800 */
[----:B------:R-:W0:Y:S07]  /*0010*/  S2R R8, SR_TID.X ;  /* 0x0000000000087919 */ /* 0x000e2e0000002100 */
[----:B------:R-:W0:Y:S01]  /*0020*/  S2UR UR8, SR_CTAID.X ;  /* 0x00000000000879c3 */ /* 0x000e220000002500 */
[----:B------:R-:W1:Y:S01]  /*0030*/  LDCU UR4, c[0x0][0x3d8] ;  /* 0x00007b00ff0477ac */ /* 0x000e620008000800 */
[----:B------:R-:W-:Y:S01]  /*0040*/  BSSY.RECONVERGENT B0, `(.L_x_0) ;  /* 0x0000019000007945 */ /* 0x000fe20003800200 */
[----:B------:R-:W2:Y:S01]  /*0050*/  S2R R10, SR_CgaCtaId ;  /* 0x00000000000a7919 */ /* 0x000ea20000008800 */
[----:B------:R-:W3:Y:S04]  /*0060*/  LDCU.64 UR6, c[0x0][0x358] ;  /* 0x00006b00ff0677ac */ /* 0x000ee80008000a00 */
[----:B------:R-:W0:Y:S01]  /*0070*/  LDC R11, c[0x0][0x3d0] ;  /* 0x0000f400ff0b7b82 */ /* 0x000e220000000800 */
[----:B------:R-:W4:Y:S01]  /*0080*/  LDCU UR9, c[0x0][0x360] ;  /* 0x00006c00ff0977ac */ /* 0x000f220008000800 */
[----:B0-----:R-:W-:-:S05]  /*0090*/  IMAD R7, R11, UR8, R8 ;  /* 0x000000080b077c24 */ /* 0x001fca000f8e0208 */
[----:B-1----:R-:W-:-:S04]  /*00a0*/  ISETP.GE.U32.AND P0, PT, R7, UR4, PT ;  /* 0x0000000407007c0c */ /* 0x002fc8000bf06070 */
[----:B------:R-:W-:-:S04]  /*00b0*/  ISETP.LT.U32.AND P1, PT, R8, R11, !P0 ;  /* 0x0000000b0800720c */ /* 0x000fc80004721070 */
[----:B------:R-:W-:-:S09]  /*00c0*/  P2R R6, PR, RZ, 0x2 ;  /* 0x00000002ff067803 */ /* 0x000fd20000000000 */
[----:B--234-:R-:W-:Y:S05]  /*00d0*/  @!P1 BRA `(.L_x_1) ;  /* 0x00000000003c9947 */ /* 0x01cfea0003800000 */
[----:B------:R-:W0:Y:S01]  /*00e0*/  S2R R9, SR_CgaCtaId ;  /* 0x0000000000097919 */ /* 0x000e220000008800 */
[----:B------:R-:W1:Y:S01]  /*00f0*/  LDC.64 R2, c[0x0][0x390] ;  /* 0x0000e400ff027b82 */ /* 0x000e620000000a00 */
[----:B------:R-:W-:Y:S02]  /*0100*/  MOV R0, 0x400 ;  /* 0x0000040000007802 */ /* 0x000fe40000000f00 */
[----:B------:R-:W-:Y:S02]  /*0110*/  MOV R5, R7 ;  /* 0x0000000700057202 */ /* 0x000fe40000000f00 */
[----:B0-----:R-:W-:Y:S01]  /*0120*/  LEA R9, R9, R0, 0x18 ;  /* 0x0000000009097211 */ /* 0x001fe200078ec0ff */
[----:B------:R-:W-:-:S07]  /*0130*/  IMAD.MOV.U32 R0, RZ, RZ, R8 ;  /* 0x000000ffff007224 */ /* 0x000fce00078e0008 */
.L_x_2:
[----:B01----:R-:W-:-:S06]  /*0140*/  IMAD.WIDE.U32 R12, R5, 0x10, R2 ;  /* 0x00000010050c7825 */ /* 0x003fcc00078e0002 */
[----:B------:R-:W2:Y:S01]  /*0150*/  LDG.E.128 R12, desc[UR6][R12.64] ;  /* 0x000000060c0c7981 */ /* 0x000ea2000c1e1d00 */
[C---:B------:R-:W-:Y:S01]  /*0160*/  LEA R4, R0.reuse, R9, 0x4 ;  /* 0x0000000900047211 */ /* 0x040fe200078e20ff */
[----:B------:R-:W-:-:S04]  /*0170*/  VIADD R0, R0, UR9 ;  /* 0x0000000900007c36 */ /* 0x000fc80008000000 */
[----:B------:R-:W-:Y:S01]  /*0180*/  IMAD R5, R11, UR8, R0 ;  /* 0x000000080b057c24 */ /* 0x000fe2000f8e0200 */
[----:B------:R-:W-:-:S04]  /*0190*/  ISETP.LT.U32.AND P1, PT, R0, R11, PT ;  /* 0x0000000b0000720c */ /* 0x000fc80003f21070 */
[----:B------:R-:W-:Y:S01]  /*01a0*/  ISETP.GE.U32.AND P0, PT, R5, UR4, PT ;  /* 0x0000000405007c0c */ /* 0x000fe2000bf06070 */
[----:B--2---:R0:W-:-:S12]  /*01b0*/  STS.128 [R4], R12 ;  /* 0x0000000c04007388 */ /* 0x0041d80000000c00 */
[----:B------:R-:W-:Y:S05]  /*01c0*/  @!P0 BRA P1, `(.L_x_2) ;  /* 0xfffffffc00dc8947 */ /* 0x000fea000083ffff */
.L_x_1:
[----:B------:R-:W-:Y:S05]  /*01d0*/  BSYNC.RECONVERGENT B0 ;  /* 0x0000000000007941 */ /* 0x000fea0003800200 */
.L_x_0:
[----:B------:R-:W-:Y:S01]  /*01e0*/  BAR.SYNC.DEFER_BLOCKING 0x0 ;  /* 0x0000000000007b1d */ /* 0x000fe20000010000 */
[----:B------:R-:W-:Y:S02]  /*01f0*/  ISETP.NE.AND P0, PT, R6, RZ, PT ;  /* 0x000000ff0600720c */ /* 0x000fe40003f05270 */
[----:B------:R-:W-:-:S03]  /*0200*/  MOV R9, 0x400 ;  /* 0x0000040000097802 */ /* 0x000fc60000000f00 */
[----:B------:R-:W1:Y:S01]  /*0210*/  LDCU UR11, c[0x0][0x3d8] ;  /* 0x00007b00ff0b77ac */ /* 0x000e620008000800 */
[----:B------:R-:W-:Y:S01]  /*0220*/  LEA R9, R10, R9, 0x18 ;  /* 0x000000090a097211 */ /* 0x000fe200078ec0ff */
[----:B------:R-:W-:Y:S01]  /*0230*/  BSSY.RECONVERGENT B1, `(.L_x_3) ;  /* 0x00000b0000017945 */ /* 0x000fe20003800200 */
[----:B------:R-:W2:Y:S02]  /*0240*/  LDCU UR10, c[0x0][0x3c0] ;  /* 0x00007800ff0a77ac */ /* 0x000ea40008000800 */
[----:B------:R-:W-:-:S03]  /*0250*/  LEA R5, R11, R9, 0x4 ;  /* 0x000000090b057211 */ /* 0x000fc600078e20ff */
[----:B------:R-:W-:Y:S05]  /*0260*/  @!P0 BRA `(.L_x_4) ;  /* 0x0000000800b08947 */ /* 0x000fea0003800000 */
[----:B------:R-:W3:Y:S01]  /*0270*/  LDC R2, c[0x0][0x3d0] ;  /* 0x0000f400ff027b82 */ /* 0x000ee20000000800 */
[----:B------:R-:W4:Y:S01]  /*0280*/  LDCU UR4, c[0x0][0x3c4] ;  /* 0x00007880ff0477ac */ /* 0x000f220008000800 */
[----:B------:R-:W-:Y:S01]  /*0290*/  IMAD.MOV.U32 R19, RZ, RZ, R7 ;  /* 0x000000ffff137224 */ /* 0x000fe200078e0007 */
[----:B------:R-:W-:-:S05]  /*02a0*/  MOV R10, R8 ;  /* 0x00000008000a7202 */ /* 0x000fca0000000f00 */
[----:B------:R-:W0:Y:S01]  /*02b0*/  LDC.64 R24, c[0x0][0x398] ;  /* 0x0000e600ff187b82 */ /* 0x000e220000000a00 */
[----:B----4-:R-:W-:-:S07]  /*02c0*/  FMUL R11, RZ, UR4 ;  /* 0x00000004ff0b7c20 */ /* 0x010fce0008400000 */
.L_x_28:
[C---:B0-----:R-:W-:Y:S01]  /*02d0*/  IMAD R4, R10.reuse, 0x10, R9 ;  /* 0x000000100a047824 */ /* 0x041fe200078e0209 */
[----:B------:R-:W-:Y:S01]  /*02e0*/  UMOV UR4, 0x51eb851f ;  /* 0x51eb851f00047882 */ /* 0x000fe20000000000 */
[----:B------:R-:W-:Y:S01]  /*02f0*/  IMAD R15, R10, 0xc, R5 ;  /* 0x0000000c0a0f7824 */ /* 0x000fe200078e0205 */
[----:B------:R-:W-:Y:S01]  /*0300*/  UMOV UR5, 0x40239eb8 ;  /* 0x40239eb800057882 */ /* 0x000fe20000000000 */
[----:B------:R-:W-:Y:S01]  /*0310*/  BSSY.RECONVERGENT B0, `(.L_x_5) ;  /* 0x0000099000007945 */ /* 0x000fe20003800200 */
[----:B------:R-:W0:Y:S04]  /*0320*/  LDS R20, [R4+0xc] ;  /* 0x00000c0004147984 */ /* 0x000e280000000800 */
[----:B------:R-:W4:Y:S04]  /*0330*/  LDS R14, [R15+0x4] ;  /* 0x000004000f0e7984 */ /* 0x000f280000000800 */
[----:B------:R-:W5:Y:S04]  /*0340*/  LDS R18, [R4+0x4] ;  /* 0x0000040004127984 */ /* 0x000f680000000800 */
[----:B------:R0:W1:Y:S04]  /*0350*/  LDS R3, [R15] ;  /* 0x000000000f037984 */ /* 0x0000680000000800 */
[----:B------:R0:W1:Y:S02]  /*0360*/  LDS R0, [R15+0x8] ;  /* 0x000008000f007984 */ /* 0x0000640000000800 */
[----:B0-----:R-:W-:Y:S08]  /*0370*/  F2F.F64.F32 R12, R20 ;  /* 0x00000014000c7310 */ /* 0x001ff00000201800 */
[----:B----4-:R-:W0:Y:S01]  /*0380*/  F2F.F64.F32 R16, R14 ;  /* 0x0000000e00107310 */ /* 0x010e220000201800 */
[----:B-----5:R-:W-:Y:S01]  /*0390*/  FSETP.GT.AND P0, PT, R18, RZ, PT ;  /* 0x000000ff1200720b */ /* 0x020fe20003f04000 */
[----:B0-----:R-:W-:Y:S01]  /*03a0*/  DFMA R16, R12, -UR4, R16 ;  /* 0x800000040c107c2b */ /* 0x001fe20008000010 */
[----:B------:R-:W-:-:S09]  /*03b0*/  IMAD.WIDE.U32 R12, R19, 0x10, R24 ;  /* 0x00000010130c7825 */ /* 0x000fd200078e0018 */
[----:B------:R0:W4:Y:S02]  /*03c0*/  F2F.F32.F64 R16, R16 ;  /* 0x0000001000107310 */ /* 0x0001240000301000 */
[----:B-1----:R-:W-:Y:S05]  /*03d0*/  @P0 BRA `(.L_x_6) ;  /* 0x0000000800300947 */ /* 0x002fea0003800000 */
[----:B------:R1:W5:Y:S04]  /*03e0*/  LDG.E R19, desc[UR6][R12.64] ;  /* 0x000000060c137981 */ /* 0x000368000c1e1900 */
[----:B0-----:R1:W5:Y:S01]  /*03f0*/  LDG.E R17, desc[UR6][R12.64+0x8] ;  /* 0x000008060c117981 */ /* 0x001362000c1e1900 */
[----:B------:R-:W-:Y:S01]  /*0400*/  FFMA R21, R3, R3, RZ ;  /* 0x0000000303157223 */ /* 0x000fe200000000ff */
[----:B------:R-:W-:Y:S01]  /*0410*/  BSSY.RECONVERGENT B2, `(.L_x_7) ;  /* 0x000000f000027945 */ /* 0x000fe20003800200 */
[----:B----4-:R-:W-:Y:S02]  /*0420*/  FADD R16, RZ, -R18 ;  /* 0x80000012ff107221 */ /* 0x010fe40000000000 */
[----:B------:R-:W-:-:S04]  /*0430*/  FFMA R21, R0, R0, R21 ;  /* 0x0000000000157223 */ /* 0x000fc80000000015 */
[----:B------:R1:W0:Y:S01]  /*0440*/  MUFU.RSQ R14, R21 ;  /* 0x00000015000e7308 */ /* 0x0002220000001400 */
[----:B------:R-:W-:-:S04]  /*0450*/  IADD3 R4, PT, PT, R21, -0xd000000, RZ ;  /* 0xf300000015047810 */ /* 0x000fc80007ffe0ff */
[----:B------:R-:W-:-:S13]  /*0460*/  ISETP.GT.U32.AND P0, PT, R4, 0x727fffff, PT ;  /* 0x727fffff0400780c */ /* 0x000fda0003f04070 */
[----:B01----:R-:W-:Y:S05]  /*0470*/  @!P0 BRA `(.L_x_8) ;  /* 0x0000000000108947 */ /* 0x003fea0003800000 */
[----:B------:R-:W-:Y:S01]  /*0480*/  IMAD.MOV.U32 R4, RZ, RZ, R21 ;  /* 0x000000ffff047224 */ /* 0x000fe200078e0015 */
[----:B------:R-:W-:-:S07]  /*0490*/  MOV R12, 0x4b0 ;  /* 0x000004b0000c7802 */ /* 0x000fce0000000f00 */
[----:B--23-5:R-:W-:Y:S05]  /*04a0*/  CALL.REL.NOINC `($__internal_0_$__cuda_sm20_sqrt_rn_f32_slowpath) ;  /* 0x0000001c00347944 */ /* 0x02cfea0003c00000 */
[----:B------:R-:W-:Y:S05]  /*04b0*/  BRA `(.L_x_9) ;  /* 0x0000000000107947 */ /* 0x000fea0003800000 */
.L_x_8:
[----:B------:R-:W-:Y:S01]  /*04c0*/  FMUL.FTZ R4, R21, R14 ;  /* 0x0000000e15047220 */ /* 0x000fe20000410000 */
[----:B------:R-:W-:-:S03]  /*04d0*/  FMUL.FTZ R12, R14, 0.5 ;  /* 0x3f0000000e0c7820 */ /* 0x000fc60000410000 */
[----:B------:R-:W-:-:S04]  /*04e0*/  FFMA R13, -R4, R4, R21 ;  /* 0x00000004040d7223 */ /* 0x000fc80000000115 */
[----:B------:R-:W-:-:S07]  /*04f0*/  FFMA R4, R13, R12, R4 ;  /* 0x0000000c0d047223 */ /* 0x000fce0000000004 */
.L_x_9:
[----:B--2---:R-:W-:Y:S05]  /*0500*/  BSYNC.RECONVERGENT B2 ;  /* 0x0000000000027941 */ /* 0x004fea0003800200 */
.L_x_7:
[----:B-----5:R-:W-:Y:S01]  /*0510*/  FSETP.NEU.AND P0, PT, R17, RZ, PT ;  /* 0x000000ff1100720b */ /* 0x020fe20003f0d000 */
[----:B------:R-:W-:Y:S03]  /*0520*/  BSSY.RECONVERGENT B4, `(.L_x_10) ;  /* 0x0000074000047945 */ /* 0x000fe60003800200 */
[----:B------:R-:W-:-:S13]  /*0530*/  FSETP.NEU.OR P0, PT, R19, RZ, P0 ;  /* 0x000000ff1300720b */ /* 0x000fda000070d400 */
[----:B------:R-:W-:Y:S05]  /*0540*/  @P0 BRA `(.L_x_11) ;  /* 0x0000000000d40947 */ /* 0x000fea0003800000 */
[----:B------:R-:W-:Y:S02]  /*0550*/  FSETP.NEU.AND P0, PT, R4, RZ, PT ;  /* 0x000000ff0400720b */ /* 0x000fe40003f0d000 */
[----:B------:R-:W-:Y:S02]  /*0560*/  CS2R R12, SRZ ;  /* 0x00000000000c7805 */ /* 0x000fe4000001ff00 */
[----:B------:R-:W-:-:S09]  /*0570*/  MOV R20, RZ ;  /* 0x000000ff00147202 */ /* 0x000fd20000000f00 */
[----:B------:R-:W-:Y:S05]  /*0580*/  @!P0 BRA `(.L_x_12) ;  /* 0x0000000400b48947 */ /* 0x000fea0003800000 */
[----:B------:R-:W-:-:S13]  /*0590*/  FSETP.GEU.AND P0, PT, R4, R11, PT ;  /* 0x0000000b0400720b */ /* 0x000fda0003f0e000 */
[----:B------:R-:W-:Y:S01]  /*05a0*/  @!P0 FADD R20, -R3, -RZ ;  /* 0x800000ff03148221 */ /* 0x000fe20000000100 */
[----:B------:R-:W-:Y:S01]  /*05b0*/  @!P0 FADD R12, -R0, -RZ ;  /* 0x800000ff000c8221 */ /* 0x000fe20000000100 */
[----:B------:R-:W-:Y:S01]  /*05c0*/  @!P0 IMAD.MOV.U32 R13, RZ, RZ, -0x80000000 ;  /* 0x80000000ff0d8424 */ /* 0x000fe200078e00ff */
[----:B------:R-:W-:Y:S06]  /*05d0*/  @!P0 BRA `(.L_x_12) ;  /* 0x0000000400a08947 */ /* 0x000fec0003800000 */
[----:B------:R-:W0:Y:S01]  /*05e0*/  MUFU.RCP R13, R4 ;  /* 0x00000004000d7308 */ /* 0x000e220000001000 */
[----:B------:R-:W-:Y:S07]  /*05f0*/  BSSY.RECONVERGENT B5, `(.L_x_13) ;  /* 0x000000b000057945 */ /* 0x000fee0003800200 */
[----:B------:R-:W1:Y:S01]  /*0600*/  FCHK P0, R3, R4 ;  /* 0x0000000403007302 */ /* 0x000e620000000000 */
[----:B0-----:R-:W-:-:S04]  /*0610*/  FFMA R12, R13, -R4, 1 ;  /* 0x3f8000000d0c7423 */ /* 0x001fc80000000804 */
[----:B------:R-:W-:-:S04]  /*0620*/  FFMA R12, R13, R12, R13 ;  /* 0x0000000c0d0c7223 */ /* 0x000fc8000000000d */
[----:B------:R-:W-:-:S04]  /*0630*/  FFMA R13, R3, R12, RZ ;  /* 0x0000000c030d7223 */ /* 0x000fc800000000ff */
[----:B------:R-:W-:-:S04]  /*0640*/  FFMA R20, R13, -R4, R3 ;  /* 0x800000040d147223 */ /* 0x000fc80000000003 */
[----:B------:R-:W-:Y:S01]  /*0650*/  FFMA R20, R12, R20, R13 ;  /* 0x000000140c147223 */ /* 0x000fe2000000000d */
[----:B-1----:R-:W-:Y:S06]  /*0660*/  @!P0 BRA `(.L_x_14) ;  /* 0x00000000000c8947 */ /* 0x002fec0003800000 */
[----:B------:R-:W-:-:S07]  /*0670*/  MOV R12, 0x690 ;  /* 0x00000690000c7802 */ /* 0x000fce0000000f00 */
[----:B---3--:R-:W-:Y:S05]  /*0680*/  CALL.REL.NOINC `($__internal_1_$__cuda_sm3x_div_rn_noftz_f32_slowpath) ;  /* 0x0000001c00147944 */ /* 0x008fea0003c00000 */
[----:B------:R-:W-:-:S07]  /*0690*/  MOV R20, R3 ;  /* 0x0000000300147202 */ /* 0x000fce0000000f00 */
.L_x_14:
[----:B------:R-:W-:Y:S05]  /*06a0*/  BSYNC.RECONVERGENT B5 ;  /* 0x0000000000057941 */ /* 0x000fea0003800200 */
.L_x_13:
[----:B------:R-:W0:Y:S01]  /*06b0*/  MUFU.RCP R3, R4 ;  /* 0x0000000400037308 */ /* 0x000e220000001000 */
[----:B------:R-:W-:Y:S07]  /*06c0*/  BSSY.RECONVERGENT B5, `(.L_x_15) ;  /* 0x000000c000057945 */ /* 0x000fee0003800200 */
[----:B------:R-:W1:Y:S01]  /*06d0*/  FCHK P0, RZ, R4 ;  /* 0x00000004ff007302 */ /* 0x000e620000000000 */
[----:B0-----:R-:W-:-:S04]  /*06e0*/  FFMA R12, R3, -R4, 1 ;  /* 0x3f800000030c7423 */ /* 0x001fc80000000804 */
[----:B------:R-:W-:-:S04]  /*06f0*/  FFMA R12, R3, R12, R3 ;  /* 0x0000000c030c7223 */ /* 0x000fc80000000003 */
[----:B------:R-:W-:-:S04]  /*0700*/  FFMA R3, RZ, R12, RZ ;  /* 0x0000000cff037223 */ /* 0x000fc800000000ff */
[----:B------:R-:W-:-:S04]  /*0710*/  FFMA R22, R3, -R4, RZ ;  /* 0x8000000403167223 */ /* 0x000fc800000000ff */
[----:B------:R-:W-:Y:S01]  /*0720*/  FFMA R22, R12, R22, R3 ;  /* 0x000000160c167223 */ /* 0x000fe20000000003 */
[----:B-1----:R-:W-:Y:S06]  /*0730*/  @!P0 BRA `(.L_x_16) ;  /* 0x0000000000108947 */ /* 0x002fec0003800000 */
[----:B------:R-:W-:Y:S01]  /*0740*/  IMAD.MOV.U32 R3, RZ, RZ, RZ ;  /* 0x000000ffff037224 */ /* 0x000fe200078e00ff */
[----:B------:R-:W-:-:S07]  /*0750*/  MOV R12, 0x770 ;  /* 0x00000770000c7802 */ /* 0x000fce0000000f00 */
[----:B---3--:R-:W-:Y:S05]  /*0760*/  CALL.REL.NOINC `($__internal_1_$__cuda_sm3x_div_rn_noftz_f32_slowpath) ;  /* 0x0000001800dc7944 */ /* 0x008fea0003c00000 */
[----:B------:R-:W-:-:S07]  /*0770*/  MOV R22, R3 ;  /* 0x0000000300167202 */ /* 0x000fce0000000f00 */
.L_x_16:
[----:B------:R-:W-:Y:S05]  /*0780*/  BSYNC.RECONVERGENT B5 ;  /* 0x0000000000057941 */ /* 0x000fea0003800200 */
.L_x_15:
        /* <DEDUP_REMOVED lines=9> */
[----:B------:R-:W-:Y:S01]  /*0820*/  IMAD.MOV.U32 R3, RZ, RZ, R0 ;  /* 0x000000ffff037224 */ /* 0x000fe200078e0000 */
[----:B------:R-:W-:-:S07]  /*0830*/  MOV R12, 0x850 ;  /* 0x00000850000c7802 */ /* 0x000fce0000000f00 */
[----:B---3--:R-:W-:Y:S05]  /*0840*/  CALL.REL.NOINC `($__internal_1_$__cuda_sm3x_div_rn_noftz_f32_slowpath) ;  /* 0x0000001800a47944 */ /* 0x008fea0003c00000 */
.L_x_18:
[----:B------:R-:W-:Y:S05]  /*0850*/  BSYNC.RECONVERGENT B5 ;  /* 0x0000000000057941 */ /* 0x000fea0003800200 */
.L_x_17:
[C---:B------:R-:W-:Y:S01]  /*0860*/  FMUL R20, R11.reuse, R20 ;  /* 0x000000140b147220 */ /* 0x040fe20000400000 */
[C---:B------:R-:W-:Y:S01]  /*0870*/  FMUL R13, R11.reuse, R22 ;  /* 0x000000160b0d7220 */ /* 0x040fe20000400000 */
[----:B------:R-:W-:Y:S01]  /*0880*/  FMUL R12, R11, R3 ;  /* 0x000000030b0c7220 */ /* 0x000fe20000400000 */
[----:B------:R-:W-:Y:S06]  /*0890*/  BRA `(.L_x_12) ;  /* 0x0000000000f07947 */ /* 0x000fec0003800000 */
.L_x_11:
[----:B------:R-:W-:Y:S01]  /*08a0*/  FFMA R0, R19, R19, RZ ;  /* 0x0000001313007223 */ /* 0x000fe200000000ff */
[----:B------:R-:W-:Y:S03]  /*08b0*/  BSSY.RECONVERGENT B2, `(.L_x_19) ;  /* 0x000000e000027945 */ /* 0x000fe60003800200 */
[----:B------:R-:W-:-:S04]  /*08c0*/  FFMA R3, R17, R17, R0 ;  /* 0x0000001111037223 */ /* 0x000fc80000000000 */
[----:B------:R0:W1:Y:S01]  /*08d0*/  MUFU.RSQ R0, R3 ;  /* 0x0000000300007308 */ /* 0x0000620000001400 */
[----:B------:R-:W-:-:S04]  /*08e0*/  IADD3 R4, PT, PT, R3, -0xd000000, RZ ;  /* 0xf300000003047810 */ /* 0x000fc80007ffe0ff */
[----:B------:R-:W-:-:S13]  /*08f0*/  ISETP.GT.U32.AND P0, PT, R4, 0x727fffff, PT ;  /* 0x727fffff0400780c */ /* 0x000fda0003f04070 */
[----:B01----:R-:W-:Y:S05]  /*0900*/  @!P0 BRA `(.L_x_20) ;  /* 0x0000000000108947 */ /* 0x003fea0003800000 */
[----:B------:R-:W-:Y:S01]  /*0910*/  IMAD.MOV.U32 R4, RZ, RZ, R3 ;  /* 0x000000ffff047224 */ /* 0x000fe200078e0003 */
[----:B------:R-:W-:-:S07]  /*0920*/  MOV R12, 0x940 ;  /* 0x00000940000c7802 */ /* 0x000fce0000000f00 */
[----:B---3--:R-:W-:Y:S05]  /*0930*/  CALL.REL.NOINC `($__internal_0_$__cuda_sm20_sqrt_rn_f32_slowpath) ;  /* 0x0000001800107944 */ /* 0x008fea0003c00000 */
[----:B------:R-:W-:Y:S05]  /*0940*/  BRA `(.L_x_21) ;  /* 0x0000000000107947 */ /* 0x000fea0003800000 */
.L_x_20:
[----:B------:R-:W-:Y:S01]  /*0950*/  FMUL.FTZ R4, R3, R0 ;  /* 0x0000000003047220 */ /* 0x000fe20000410000 */
[----:B------:R-:W-:-:S03]  /*0960*/  FMUL.FTZ R0, R0, 0.5 ;  /* 0x3f00000000007820 */ /* 0x000fc60000410000 */
[----:B------:R-:W-:-:S04]  /*0970*/  FFMA R3, -R4, R4, R3 ;  /* 0x0000000404037223 */ /* 0x000fc80000000103 */
[----:B------:R-:W-:-:S07]  /*0980*/  FFMA R4, R3, R0, R4 ;  /* 0x0000000003047223 */ /* 0x000fce0000000004 */
.L_x_21:
[----:B------:R-:W-:Y:S05]  /*0990*/  BSYNC.RECONVERGENT B2 ;  /* 0x0000000000027941 */ /* 0x000fea0003800200 */
.L_x_19:
[----:B------:R-:W0:Y:S01]  /*09a0*/  MUFU.RCP R3, R4 ;  /* 0x0000000400037308 */ /* 0x000e220000001000 */
[----:B------:R-:W-:Y:S07]  /*09b0*/  BSSY.RECONVERGENT B5, `(.L_x_22) ;  /* 0x000000c000057945 */ /* 0x000fee0003800200 */
[----:B------:R-:W1:Y:S01]  /*09c0*/  FCHK P0, -R19, R4 ;  /* 0x0000000413007302 */ /* 0x000e620000000100 */
[----:B0-----:R-:W-:-:S04]  /*09d0*/  FFMA R0, R3, -R4, 1 ;  /* 0x3f80000003007423 */ /* 0x001fc80000000804 */
[----:B------:R-:W-:-:S04]  /*09e0*/  FFMA R0, R3, R0, R3 ;  /* 0x0000000003007223 */ /* 0x000fc80000000003 */
[----:B------:R-:W-:-:S04]  /*09f0*/  FFMA R3, -R19, R0, RZ ;  /* 0x0000000013037223 */ /* 0x000fc800000001ff */
[----:B------:R-:W-:-:S04]  /*0a00*/  FFMA R20, R3, -R4, -R19 ;  /* 0x8000000403147223 */ /* 0x000fc80000000813 */
[----:B------:R-:W-:Y:S01]  /*0a10*/  FFMA R20, R0, R20, R3 ;  /* 0x0000001400147223 */ /* 0x000fe20000000003 */
[----:B-1----:R-:W-:Y:S06]  /*0a20*/  @!P0 BRA `(.L_x_23) ;  /* 0x0000000000108947 */ /* 0x002fec0003800000 */
[----:B------:R-:W-:Y:S01]  /*0a30*/  FADD R3, -R19, -RZ ;  /* 0x800000ff13037221 */ /* 0x000fe20000000100 */
[----:B------:R-:W-:-:S07]  /*0a40*/  MOV R12, 0xa60 ;  /* 0x00000a60000c7802 */ /* 0x000fce0000000f00 */
[----:B---3--:R-:W-:Y:S05]  /*0a50*/  CALL.REL.NOINC `($__internal_1_$__cuda_sm3x_div_rn_noftz_f32_slowpath) ;  /* 0x0000001800207944 */ /* 0x008fea0003c00000 */
[----:B------:R-:W-:-:S07]  /*0a60*/  MOV R20, R3 ;  /* 0x0000000300147202 */ /* 0x000fce0000000f00 */
.L_x_23:
[----:B------:R-:W-:Y:S05]  /*0a70*/  BSYNC.RECONVERGENT B5 ;  /* 0x0000000000057941 */ /* 0x000fea0003800200 */
.L_x_22:
[----:B------:R-:W0:Y:S01]  /*0a80*/  MUFU.RCP R3, R4 ;  /* 0x0000000400037308 */ /* 0x000e220000001000 */
[----:B------:R-:W-:Y:S07]  /*0a90*/  BSSY.RECONVERGENT B5, `(.L_x_24) ;  /* 0x000000c000057945 */ /* 0x000fee0003800200 */
[----:B------:R-:W1:Y:S01]  /*0aa0*/  FCHK P0, -RZ, R4 ;  /* 0x00000004ff007302 */ /* 0x000e620000000100 */
[----:B0-----:R-:W-:-:S04]  /*0ab0*/  FFMA R0, R3, -R4, 1 ;  /* 0x3f80000003007423 */ /* 0x001fc80000000804 */
[----:B------:R-:W-:-:S04]  /*0ac0*/  FFMA R12, R3, R0, R3 ;  /* 0x00000000030c7223 */ /* 0x000fc80000000003 */
[----:B------:R-:W-:-:S04]  /*0ad0*/  FFMA R3, -RZ, R12, RZ ;  /* 0x0000000cff037223 */ /* 0x000fc800000001ff */
[----:B------:R-:W-:-:S04]  /*0ae0*/  FFMA R0, R3, -R4, -RZ ;  /* 0x8000000403007223 */ /* 0x000fc800000008ff */
[----:B------:R-:W-:Y:S01]  /*0af0*/  FFMA R0, R12, R0, R3 ;  /* 0x000000000c007223 */ /* 0x000fe20000000003 */
[----:B-1----:R-:W-:Y:S06]  /*0b00*/  @!P0 BRA `(.L_x_25) ;  /* 0x0000000000108947 */ /* 0x002fec0003800000 */
[----:B------:R-:W-:Y:S01]  /*0b10*/  IMAD.MOV.U32 R3, RZ, RZ, -0x80000000 ;  /* 0x80000000ff037424 */ /* 0x000fe200078e00ff */
[----:B------:R-:W-:-:S07]  /*0b20*/  MOV R12, 0xb40 ;  /* 0x00000b40000c7802 */ /* 0x000fce0000000f00 */
[----:B---3--:R-:W-:Y:S05]  /*0b30*/  CALL.REL.NOINC `($__internal_1_$__cuda_sm3x_div_rn_noftz_f32_slowpath) ;  /* 0x0000001400e87944 */ /* 0x008fea0003c00000 */
[----:B------:R-:W-:-:S07]  /*0b40*/  MOV R0, R3 ;  /* 0x0000000300007202 */ /* 0x000fce0000000f00 */
.L_x_25:
[----:B------:R-:W-:Y:S05]  /*0b50*/  BSYNC.RECONVERGENT B5 ;  /* 0x0000000000057941 */ /* 0x000fea0003800200 */
.L_x_24:
        /* <DEDUP_REMOVED lines=12> */
.L_x_27:
[----:B------:R-:W-:Y:S05]  /*0c20*/  BSYNC.RECONVERGENT B5 ;  /* 0x0000000000057941 */ /* 0x000fea0003800200 */
.L_x_26:
[C---:B------:R-:W-:Y:S01]  /*0c30*/  FMUL R20, R11.reuse, R20 ;  /* 0x000000140b147220 */ /* 0x040fe20000400000 */
[C---:B------:R-:W-:Y:S01]  /*0c40*/  FMUL R13, R11.reuse, R0 ;  /* 0x000000000b0d7220 */ /* 0x040fe20000400000 */
[----:B------:R-:W-:-:S07]  /*0c50*/  FMUL R12, R11, R3 ;  /* 0x000000030b0c7220 */ /* 0x000fce0000400000 */
.L_x_12:
[----:B------:R-:W-:Y:S05]  /*0c60*/  BSYNC.RECONVERGENT B4 ;  /* 0x0000000000047941 */ /* 0x000fea0003800200 */
.L_x_10:
[----:B------:R-:W-:Y:S01]  /*0c70*/  FFMA R16, R16, UR10, R13 ;  /* 0x0000000a10107c23 */ /* 0x000fe2000800000d */
[----:B------:R-:W-:Y:S01]  /*0c80*/  FADD R3, RZ, R20 ;  /* 0x00000014ff037221 */ /* 0x000fe20000000000 */
[----:B------:R-:W-:-:S07]  /*0c90*/  FADD R0, RZ, R12 ;  /* 0x0000000cff007221 */ /* 0x000fce0000000000 */
.L_x_6:
[----:B--2---:R-:W-:Y:S05]  /*0ca0*/  BSYNC.RECONVERGENT B0 ;  /* 0x0000000000007941 */ /* 0x004fea0003800200 */
.L_x_5:
[----:B------:R-:W-:Y:S01]  /*0cb0*/  VIADD R10, R10, UR9 ;  /* 0x000000090a0a7c36 */ /* 0x000fe20008000000 */
[----:B------:R1:W-:Y:S03]  /*0cc0*/  STS [R15], R3 ;  /* 0x000000030f007388 */ /* 0x0003e60000000800 */
[----:B---3--:R-:W-:Y:S01]  /*0cd0*/  IMAD R19, R2, UR8, R10 ;  /* 0x0000000802137c24 */ /* 0x008fe2000f8e020a */
[----:B----4-:R1:W-:Y:S01]  /*0ce0*/  STS [R15+0x4], R16 ;  /* 0x000004100f007388 */ /* 0x0103e20000000800 */
[----:B------:R-:W-:-:S03]  /*0cf0*/  ISETP.LT.U32.AND P1, PT, R10, R2, PT ;  /* 0x000000020a00720c */ /* 0x000fc60003f21070 */
[----:B------:R1:W-:Y:S01]  /*0d00*/  STS [R15+0x8], R0 ;  /* 0x000008000f007388 */ /* 0x0003e20000000800 */
[----:B------:R-:W-:-:S13]  /*0d10*/  ISETP.GE.U32.AND P0, PT, R19, UR11, PT ;  /* 0x0000000b13007c0c */ /* 0x000fda000bf06070 */
[----:B-1----:R-:W-:Y:S05]  /*0d20*/  @!P0 BRA P1, `(.L_x_28) ;  /* 0xfffffff400688947 */ /* 0x002fea000083ffff */
.L_x_4:
[----:B-12---:R-:W-:Y:S05]  /*0d30*/  BSYNC.RECONVERGENT B1 ;  /* 0x0000000000017941 */ /* 0x006fea0003800200 */
.L_x_3:
[----:B------:R-:W1:Y:S01]  /*0d40*/  LDC R3, c[0x0][0x3d4] ;  /* 0x0000f500ff037b82 */ /* 0x000e620000000800 */
[----:B------:R-:W2:Y:S01]  /*0d50*/  LDCU UR4, c[0x0][0x3dc] ;  /* 0x00007b80ff0477ac */ /* 0x000ea20008000800 */
[----:B-1----:R-:W-:-:S06]  /*0d60*/  IMAD R0, R3, UR8, R8 ;  /* 0x0000000803007c24 */ /* 0x002fcc000f8e0208 */
[----:B------:R-:W-:Y:S01]  /*0d70*/  BAR.SYNC.DEFER_BLOCKING 0x0 ;  /* 0x0000000000007b1d */ /* 0x000fe20000010000 */
[----:B--2---:R-:W-:-:S04]  /*0d80*/  ISETP.GE.U32.AND P0, PT, R0, UR4, PT ;  /* 0x0000000400007c0c */ /* 0x004fc8000bf06070 */
[----:B------:R-:W-:-:S13]  /*0d90*/  ISETP.GE.U32.OR P0, PT, R8, R3, P0 ;  /* 0x000000030800720c */ /* 0x000fda0000706470 */
[----:B------:R-:W-:Y:S05]  /*0da0*/  @P0 BRA `(.L_x_29) ;  /* 0x0000001000480947 */ /* 0x000fea0003800000 */
[----:B------:R-:W-:-:S07]  /*0db0*/  MOV R25, R8 ;  /* 0x0000000800197202 */ /* 0x000fce0000000f00 */
.L_x_58:
[----:B------:R-:W1:Y:S08]  /*0dc0*/  LDC.64 R2, c[0x0][0x3a8] ;  /* 0x0000ea00ff027b82 */ /* 0x000e700000000a00 */
[----:B0-----:R-:W0:Y:S08]  /*0dd0*/  LDC.64 R12, c[0x0][0x3a0] ;  /* 0x0000e800ff0c7b82 */ /* 0x001e300000000a00 */
[----:B------:R-:W2:Y:S01]  /*0de0*/  LDC R26, c[0x0][0x3d0] ;  /* 0x0000f400ff1a7b82 */ /* 0x000ea20000000800 */
[----:B-1----:R-:W-:-:S05]  /*0df0*/  IMAD.WIDE.U32 R2, R0, 0x10, R2 ;  /* 0x0000001000027825 */ /* 0x002fca00078e0002 */
[----:B------:R-:W3:Y:S01]  /*0e00*/  LDG.E.64 R22, desc[UR6][R2.64] ;  /* 0x0000000602167981 */ /* 0x000ee2000c1e1b00 */
[----:B0-----:R-:W-:-:S06]  /*0e10*/  IMAD.WIDE.U32 R12, R0, 0x8, R12 ;  /* 0x00000008000c7825 */ /* 0x001fcc00078e000c */
[----:B------:R-:W2:Y:S01]  /*0e20*/  LDG.E.64 R12, desc[UR6][R12.64] ;  /* 0x000000060c0c7981 */ /* 0x000ea2000c1e1b00 */
[----:B------:R-:W-:Y:S05]  /*0e30*/  YIELD ;  /* 0x0000000000007946 */ /* 0x000fea0003800000 */
[----:B------:R-:W-:Y:S01]  /*0e40*/  UIADD3 UR4, UPT, UPT, -UR8, URZ, URZ ;  /* 0x000000ff08047290 */ /* 0x000fe2000fffe1ff */
[----:B------:R-:W-:Y:S01]  /*0e50*/  BSSY.RECONVERGENT B0, `(.L_x_30) ;  /* 0x00000d3000007945 */ /* 0x000fe20003800200 */
[----:B------:R-:W-:Y:S02]  /*0e60*/  HFMA2 R15, -RZ, RZ, 0, 0 ;  /* 0x00000000ff0f7431 */ /* 0x000fe400000001ff */
[----:B------:R-:W-:-:S02]  /*0e70*/  IMAD.MOV.U32 R17, RZ, RZ, RZ ;  /* 0x000000ffff117224 */ /* 0x000fc400078e00ff */
[----:B------:R-:W-:Y:S01]  /*0e80*/  IMAD.MOV.U32 R19, RZ, RZ, RZ ;  /* 0x000000ffff137224 */ /* 0x000fe200078e00ff */
[----:B---3--:R-:W-:Y:S01]  /*0e90*/  FSETP.NEU.AND P0, PT, R22, RZ, PT ;  /* 0x000000ff1600720b */ /* 0x008fe20003f0d000 */
[C---:B--2---:R-:W-:Y:S02]  /*0ea0*/  IMAD R28, R26.reuse, UR4, R12 ;  /* 0x000000041a1c7c24 */ /* 0x044fe4000f8e020c */
[----:B------:R-:W-:-:S10]  /*0eb0*/  IMAD R26, R26, UR4, R13 ;  /* 0x000000041a1a7c24 */ /* 0x000fd4000f8e020d */
[----:B------:R-:W-:Y:S05]  /*0ec0*/  @!P0 BRA `(.L_x_31) ;  /* 0x0000000c002c8947 */ /* 0x000fea0003800000 */
[----:B------:R-:W2:Y:S01]  /*0ed0*/  LDG.E.64 R2, desc[UR6][R2.64+0x8] ;  /* 0x0000080602027981 */ /* 0x000ea2000c1e1b00 */
[----:B------:R-:W0:Y:S01]  /*0ee0*/  LDCU.64 UR4, c[0x0][0x3b0] ;  /* 0x00007600ff0477ac */ /* 0x000e220008000a00 */
[----:B------:R-:W2:Y:S01]  /*0ef0*/  LDCU UR10, c[0x0][0x3bc] ;  /* 0x00007780ff0a77ac */ /* 0x000ea20008000800 */
[----:B0-----:R-:W-:-:S04]  /*0f00*/  LEA R30, P0, R0, UR4, 0x2 ;  /* 0x00000004001e7c11 */ /* 0x001fc8000f8010ff */
[----:B------:R-:W-:-:S05]  /*0f10*/  LEA.HI.X R31, R0, UR5, RZ, 0x2, P0 ;  /* 0x00000005001f7c11 */ /* 0x000fca00080f14ff */
[----:B------:R0:W5:Y:S01]  /*0f20*/  LDG.E R4, desc[UR6][R30.64] ;  /* 0x000000061e047981 */ /* 0x000162000c1e1900 */
[----:B------:R-:W1:Y:S01]  /*0f30*/  S2UR UR5, SR_CgaCtaId ;  /* 0x00000000000579c3 */ /* 0x000e620000008800 */
[----:B------:R-:W-:Y:S01]  /*0f40*/  UMOV UR4, 0x400 ;  /* 0x0000040000047882 */ /* 0x000fe20000000000 */
[----:B------:R-:W-:Y:S01]  /*0f50*/  BSSY.RECONVERGENT B1, `(.L_x_32) ;  /* 0x000006e000017945 */ /* 0x000fe20003800200 */
[----:B-1----:R-:W-:-:S06]  /*0f60*/  ULEA UR4, UR5, UR4, 0x18 ;  /* 0x0000000405047291 */ /* 0x002fcc000f8ec0ff */
[----:B------:R-:W-:Y:S02]  /*0f70*/  LEA R12, R28, UR4, 0x4 ;  /* 0x000000041c0c7c11 */ /* 0x000fe4000f8e20ff */
[----:B------:R-:W-:-:S04]  /*0f80*/  LEA R16, R26, UR4, 0x4 ;  /* 0x000000041a107c11 */ /* 0x000fc8000f8e20ff */
[----:B------:R-:W1:Y:S04]  /*0f90*/  LDS.128 R12, [R12] ;  /* 0x000000000c0c7984 */ /* 0x000e680000000c00 */
[----:B------:R-:W3:Y:S01]  /*0fa0*/  LDS.128 R16, [R16] ;  /* 0x0000000010107984 */ /* 0x000ee20000000c00 */
[----:B--2---:R-:W-:-:S04]  /*0fb0*/  FFMA R0, R2, UR10, R3 ;  /* 0x0000000a02007c23 */ /* 0x004fc80008000003 */
[C---:B------:R-:W-:Y:S01]  /*0fc0*/  FMUL R27, R0.reuse, 0.63661974668502807617 ;  /* 0x3f22f983001b7820 */ /* 0x040fe20000400000 */
[----:B------:R-:W-:-:S05]  /*0fd0*/  FSETP.GE.AND P0, PT, |R0|, 105615, PT ;  /* 0x47ce47800000780b */ /* 0x000fca0003f06200 */
[----:B------:R-:W2:Y:S02]  /*0fe0*/  F2I.NTZ R27, R27 ;  /* 0x0000001b001b7305 */ /* 0x000ea40000203100 */
[----:B--2---:R-:W-:-:S05]  /*0ff0*/  I2FP.F32.S32 R29, R27 ;  /* 0x0000001b001d7245 */ /* 0x004fca0000201400 */
[----:B------:R-:W-:-:S04]  /*1000*/  FFMA R2, R29, -1.5707962512969970703, R0 ;  /* 0xbfc90fda1d027823 */ /* 0x000fc80000000000 */
[----:B------:R-:W-:-:S04]  /*1010*/  FFMA R2, R29, -7.5497894158615963534e-08, R2 ;  /* 0xb3a221681d027823 */ /* 0x000fc80000000002 */
[----:B------:R-:W-:Y:S01]  /*1020*/  FFMA R29, R29, -5.3903029534742383927e-15, R2 ;  /* 0xa7c234c51d1d7823 */ /* 0x000fe20000000002 */
[----:B01-3--:R-:W-:Y:S06]  /*1030*/  @!P0 BRA `(.L_x_33) ;  /* 0x00000004007c8947 */ /* 0x00bfec0003800000 */
[----:B------:R-:W-:-:S13]  /*1040*/  FSETP.NEU.AND P0, PT, |R0|, +INF , PT ;  /* 0x7f8000000000780b */ /* 0x000fda0003f0d200 */
[----:B------:R-:W-:Y:S01]  /*1050*/  @!P0 FMUL R29, RZ, R0 ;  /* 0x00000000ff1d8220 */ /* 0x000fe20000400000 */
[----:B------:R-:W-:Y:S01]  /*1060*/  @!P0 MOV R27, RZ ;  /* 0x000000ff001b8202 */ /* 0x000fe20000000f00 */
[----:B------:R-:W-:Y:S06]  /*1070*/  @!P0 BRA `(.L_x_33) ;  /* 0x00000004006c8947 */ /* 0x000fec0003800000 */
[----:B------:R-:W-:Y:S02]  /*1080*/  IMAD.SHL.U32 R2, R0, 0x100, RZ ;  /* 0x0000010000027824 */ /* 0x000fe400078e00ff */
[----:B------:R-:W-:Y:S02]  /*1090*/  HFMA2 R15, -RZ, RZ, 0, 0 ;  /* 0x00000000ff0f7431 */ /* 0x000fe400000001ff */
[----:B------:R-:W-:Y:S01]  /*10a0*/  IMAD.MOV.U32 R29, RZ, RZ, RZ ;  /* 0x000000ffff1d7224 */ /* 0x000fe200078e00ff */
[----:B------:R-:W0:Y:S01]  /*10b0*/  LDCU.64 UR10, c[0x4][URZ] ;  /* 0x01000000ff0a77ac */ /* 0x000e220008000a00 */
[----:B------:R-:W-:Y:S01]  /*10c0*/  LOP3.LUT R27, R2, 0x80000000, RZ, 0xfc, !PT ;  /* 0x80000000021b7812 */ /* 0x000fe200078efcff */
[----:B------:R-:W-:Y:S01]  /*10d0*/  UMOV UR5, URZ ;  /* 0x000000ff00057c82 */ /* 0x000fe20008000000 */
[----:B------:R-:W-:-:S05]  /*10e0*/  UMOV UR4, URZ ;  /* 0x000000ff00047c82 */ /* 0x000fca0008000000 */
.L_x_34:
[----:B0-----:R-:W-:Y:S01]  /*10f0*/  MOV R2, UR10 ;  /* 0x0000000a00027c02 */ /* 0x001fe20008000f00 */
[----:B------:R-:W-:-:S05]  /*1100*/  IMAD.U32 R3, RZ, RZ, UR11 ;  /* 0x0000000bff037e24 */ /* 0x000fca000f8e00ff */
[----:B------:R-:W2:Y:S01]  /*1110*/  LDG.E.CONSTANT R2, desc[UR6][R2.64] ;  /* 0x0000000602027981 */ /* 0x000ea2000c1e9900 */
[----:B------:R-:W-:Y:S01]  /*1120*/  UIADD3 UR4, UPT, UPT, UR4, 0x1, URZ ;  /* 0x0000000104047890 */ /* 0x000fe2000fffe0ff */
[C---:B------:R-:W-:Y:S01]  /*1130*/  ISETP.EQ.AND P1, PT, R29.reuse, 0x4, PT ;  /* 0x000000041d00780c */ /* 0x040fe20003f22270 */
[----:B------:R-:W-:Y:S01]  /*1140*/  UIADD3 UR10, UP1, UPT, UR10, 0x4, URZ ;  /* 0x000000040a0a7890 */ /* 0x000fe2000ff3e0ff */
[C---:B------:R-:W-:Y:S01]  /*1150*/  ISETP.EQ.AND P2, PT, R29.reuse, 0x8, PT ;  /* 0x000000081d00780c */ /* 0x040fe20003f42270 */
[----:B------:R-:W-:Y:S01]  /*1160*/  UISETP.NE.AND UP0, UPT, UR4, 0x6, UPT ;  /* 0x000000060400788c */ /* 0x000fe2000bf05270 */
[C---:B------:R-:W-:Y:S01]  /*1170*/  ISETP.EQ.AND P3, PT, R29.reuse, 0xc, PT ;  /* 0x0000000c1d00780c */ /* 0x040fe20003f62270 */
[----:B------:R-:W-:Y:S01]  /*1180*/  UIADD3.X UR11, UPT, UPT, URZ, UR11, URZ, UP1, !UPT ;  /* 0x0000000bff0b7290 */ /* 0x000fe20008ffe4ff */
[C---:B------:R-:W-:Y:S02]  /*1190*/  ISETP.EQ.AND P4, PT, R29.reuse, 0x10, PT ;  /* 0x000000101d00780c */ /* 0x040fe40003f82270 */
[----:B------:R-:W-:Y:S01]  /*11a0*/  ISETP.EQ.AND P5, PT, R29, 0x14, PT ;  /* 0x000000141d00780c */ /* 0x000fe20003fa2270 */
[----:B--2---:R-:W-:-:S03]  /*11b0*/  IMAD.WIDE.U32 R30, R2, R27, RZ ;  /* 0x0000001b021e7225 */ /* 0x004fc600078e00ff */
[----:B------:R-:W-:-:S04]  /*11c0*/  IADD3 R19, P0, PT, R30, R15, RZ ;  /* 0x0000000f1e137210 */ /* 0x000fc80007f1e0ff */
[----:B------:R-:W-:Y:S01]  /*11d0*/  IADD3.X R15, PT, PT, R31, UR5, RZ, P0, !PT ;  /* 0x000000051f0f7c10 */ /* 0x000fe200087fe4ff */
[--C-:B------:R-:W-:Y:S01]  /*11e0*/  @P1 IMAD.MOV.U32 R21, RZ, RZ, R19.reuse ;  /* 0x000000ffff151224 */ /* 0x100fe200078e0013 */
[C---:B------:R-:W-:Y:S01]  /*11f0*/  ISETP.EQ.AND P0, PT, R29.reuse, RZ, PT ;  /* 0x000000ff1d00720c */ /* 0x040fe20003f02270 */
[--C-:B------:R-:W-:Y:S01]  /*1200*/  @P3 IMAD.MOV.U32 R11, RZ, RZ, R19.reuse ;  /* 0x000000ffff0b3224 */ /* 0x100fe200078e0013 */
[-C--:B------:R-:W-:Y:S01]  /*1210*/  @P2 MOV R20, R19.reuse ;  /* 0x0000001300142202 */ /* 0x080fe20000000f00 */
[----:B------:R-:W-:Y:S01]  /*1220*/  @P5 IMAD.MOV.U32 R9, RZ, RZ, R19 ;  /* 0x000000ffff095224 */ /* 0x000fe200078e0013 */
[----:B------:R-:W-:Y:S02]  /*1230*/  @P4 MOV R10, R19 ;  /* 0x00000013000a4202 */ /* 0x000fe40000000f00 */
[----:B------:R-:W-:-:S07]  /*1240*/  IADD3 R29, PT, PT, R29, 0x4, RZ ;  /* 0x000000041d1d7810 */ /* 0x000fce0007ffe0ff */
[----:B------:R-:W-:Y:S01]  /*1250*/  @P0 MOV R24, R19 ;  /* 0x0000001300180202 */ /* 0x000fe20000000f00 */
[----:B------:R-:W-:Y:S06]  /*1260*/  BRA.U UP0, `(.L_x_34) ;  /* 0xfffffffd00a07547 */ /* 0x000fec000b83ffff */
[----:B------:R-:W-:Y:S01]  /*1270*/  SHF.R.U32.HI R2, RZ, 0x17, R0 ;  /* 0x00000017ff027819 */ /* 0x000fe20000011600 */
[----:B------:R-:W-:Y:S03]  /*1280*/  BSSY.RECONVERGENT B2, `(.L_x_35) ;  /* 0x0000028000027945 */ /* 0x000fe60003800200 */
[C---:B------:R-:W-:Y:S02]  /*1290*/  LOP3.LUT R3, R2.reuse, 0xe0, RZ, 0xc0, !PT ;  /* 0x000000e002037812 */ /* 0x040fe400078ec0ff */
[----:B------:R-:W-:-:S03]  /*12a0*/  LOP3.LUT P6, RZ, R2, 0x1f, RZ, 0xc0, !PT ;  /* 0x0000001f02ff7812 */ /* 0x000fc600078cc0ff */
[----:B------:R-:W-:-:S05]  /*12b0*/  VIADD R3, R3, 0xffffff80 ;  /* 0xffffff8003037836 */ /* 0x000fca0000000000 */
[----:B------:R-:W-:-:S04]  /*12c0*/  SHF.R.U32.HI R3, RZ, 0x5, R3 ;  /* 0x00000005ff037819 */ /* 0x000fc80000011603 */
[----:B------:R-:W-:-:S04]  /*12d0*/  LEA R27, -R3, RZ, 0x2 ;  /* 0x000000ff031b7211 */ /* 0x000fc800078e11ff */
[C---:B------:R-:W-:Y:S02]  /*12e0*/  ISETP.EQ.AND P0, PT, R27.reuse, -0x18, PT ;  /* 0xffffffe81b00780c */ /* 0x040fe40003f02270 */
[C---:B------:R-:W-:Y:S02]  /*12f0*/  ISETP.EQ.AND P1, PT, R27.reuse, -0x14, PT ;  /* 0xffffffec1b00780c */ /* 0x040fe40003f22270 */
[C---:B------:R-:W-:Y:S02]  /*1300*/  ISETP.EQ.AND P5, PT, R27.reuse, -0x10, PT ;  /* 0xfffffff01b00780c */ /* 0x040fe40003fa2270 */
[C---:B------:R-:W-:Y:S02]  /*1310*/  ISETP.EQ.AND P4, PT, R27.reuse, -0xc, PT ;  /* 0xfffffff41b00780c */ /* 0x040fe40003f82270 */
[C---:B------:R-:W-:Y:S02]  /*1320*/  ISETP.EQ.AND P3, PT, R27.reuse, -0x8, PT ;  /* 0xfffffff81b00780c */ /* 0x040fe40003f62270 */
[----:B------:R-:W-:-:S03]  /*1330*/  ISETP.EQ.AND P2, PT, R27, -0x4, PT ;  /* 0xfffffffc1b00780c */ /* 0x000fc60003f42270 */
[----:B------:R-:W-:Y:S01]  /*1340*/  @P0 IMAD.MOV.U32 R3, RZ, RZ, R24 ;  /* 0x000000ffff030224 */ /* 0x000fe200078e0018 */
[C---:B------:R-:W-:Y:S01]  /*1350*/  ISETP.EQ.AND P0, PT, R27.reuse, 0x4, PT ;  /* 0x000000041b00780c */ /* 0x040fe20003f02270 */
[----:B------:R-:W-:Y:S01]  /*1360*/  @P1 IMAD.MOV.U32 R3, RZ, RZ, R21 ;  /* 0x000000ffff031224 */ /* 0x000fe200078e0015 */
[----:B------:R-:W-:Y:S01]  /*1370*/  @P1 MOV R19, R24 ;  /* 0x0000001800131202 */ /* 0x000fe20000000f00 */
[----:B------:R-:W-:Y:S01]  /*1380*/  @P5 IMAD.MOV.U32 R3, RZ, RZ, R20 ;  /* 0x000000ffff035224 */ /* 0x000fe200078e0014 */
[----:B------:R-:W-:Y:S01]  /*1390*/  ISETP.EQ.AND P1, PT, R27, RZ, PT ;  /* 0x000000ff1b00720c */ /* 0x000fe20003f22270 */
[----:B------:R-:W-:Y:S01]  /*13a0*/  @P4 IMAD.MOV.U32 R3, RZ, RZ, R11 ;  /* 0x000000ffff034224 */ /* 0x000fe200078e000b */
[----:B------:R-:W-:Y:S01]  /*13b0*/  @P5 MOV R19, R21 ;  /* 0x0000001500135202 */ /* 0x000fe20000000f00 */
[----:B------:R-:W-:Y:S01]  /*13c0*/  @P3 IMAD.MOV.U32 R3, RZ, RZ, R10 ;  /* 0x000000ffff033224 */ /* 0x000fe200078e000a */
[----:B------:R-:W-:Y:S01]  /*13d0*/  @P4 MOV R19, R20 ;  /* 0x0000001400134202 */ /* 0x000fe20000000f00 */
[----:B------:R-:W-:Y:S01]  /*13e0*/  @P2 IMAD.MOV.U32 R3, RZ, RZ, R9 ;  /* 0x000000ffff032224 */ /* 0x000fe200078e0009 */
[----:B------:R-:W-:-:S02]  /*13f0*/  @P3 MOV R19, R11 ;  /* 0x0000000b00133202 */ /* 0x000fc40000000f00 */
[----:B------:R-:W-:-:S05]  /*1400*/  @P2 MOV R19, R10 ;  /* 0x0000000a00132202 */ /* 0x000fca0000000f00 */
[----:B------:R-:W-:Y:S01]  /*1410*/  @P1 MOV R19, R9 ;  /* 0x0000000900131202 */ /* 0x000fe20000000f00 */
[----:B------:R-:W-:Y:S01]  /*1420*/  @P0 IMAD.MOV.U32 R19, RZ, RZ, R15 ;  /* 0x000000ffff130224 */ /* 0x000fe200078e000f */
[----:B------:R-:W-:Y:S01]  /*1430*/  @P1 MOV R3, R15 ;  /* 0x0000000f00031202 */ /* 0x000fe20000000f00 */
[----:B------:R-:W-:Y:S06]  /*1440*/  @!P6 BRA `(.L_x_36) ;  /* 0x00000000002ce947 */ /* 0x000fec0003800000 */
[----:B------:R-:W-:Y:S02]  /*1450*/  ISETP.EQ.AND P6, PT, R27, 0x8, PT ;  /* 0x000000081b00780c */ /* 0x000fe40003fc2270 */
[----:B------:R-:W-:Y:S02]  /*1460*/  @P5 MOV R30, R24 ;  /* 0x00000018001e5202 */ /* 0x000fe40000000f00 */
[----:B------:R-:W-:Y:S01]  /*1470*/  @P4 MOV R30, R21 ;  /* 0x00000015001e4202 */ /* 0x000fe20000000f00 */
[----:B------:R-:W-:Y:S01]  /*1480*/  @P3 IMAD.MOV.U32 R30, RZ, RZ, R20 ;  /* 0x000000ffff1e3224 */ /* 0x000fe200078e0014 */
[----:B------:R-:W-:Y:S02]  /*1490*/  @P2 MOV R30, R11 ;  /* 0x0000000b001e2202 */ /* 0x000fe40000000f00 */
[----:B------:R-:W-:Y:S01]  /*14a0*/  @P1 MOV R30, R10 ;  /* 0x0000000a001e1202 */ /* 0x000fe20000000f00 */
[----:B------:R-:W-:Y:S01]  /*14b0*/  @P0 IMAD.MOV.U32 R30, RZ, RZ, R9 ;  /* 0x000000ffff1e0224 */ /* 0x000fe200078e0009 */
[----:B------:R-:W-:-:S03]  /*14c0*/  LOP3.LUT R2, R2, 0x1f, RZ, 0xc0, !PT ;  /* 0x0000001f02027812 */ /* 0x000fc600078ec0ff */
[----:B------:R-:W-:Y:S02]  /*14d0*/  @P6 MOV R30, R15 ;  /* 0x0000000f001e6202 */ /* 0x000fe40000000f00 */
[-C--:B------:R-:W-:Y:S02]  /*14e0*/  SHF.L.W.U32.HI R3, R19, R2.reuse, R3 ;  /* 0x0000000213037219 */ /* 0x080fe40000010e03 */
[----:B------:R-:W-:-:S07]  /*14f0*/  SHF.L.W.U32.HI R19, R30, R2, R19 ;  /* 0x000000021e137219 */ /* 0x000fce0000010e13 */
.L_x_36:
[----:B------:R-:W-:Y:S05]  /*1500*/  BSYNC.RECONVERGENT B2 ;  /* 0x0000000000027941 */ /* 0x000fea0003800200 */
.L_x_35:
[C-C-:B------:R-:W-:Y:S01]  /*1510*/  SHF.L.W.U32.HI R2, R19.reuse, 0x2, R3.reuse ;  /* 0x0000000213027819 */ /* 0x140fe20000010e03 */
[----:B------:R-:W-:Y:S01]  /*1520*/  UMOV UR4, 0x54442d19 ;  /* 0x54442d1900047882 */ /* 0x000fe20000000000 */
[----:B------:R-:W-:Y:S01]  /*1530*/  SHF.R.U32.HI R3, RZ, 0x1e, R3 ;  /* 0x0000001eff037819 */ /* 0x000fe20000011603 */
[----:B------:R-:W-:Y:S01]  /*1540*/  UMOV UR5, 0x3bf921fb ;  /* 0x3bf921fb00057882 */ /* 0x000fe20000000000 */
[----:B------:R-:W-:Y:S02]  /*1550*/  SHF.R.S32.HI R15, RZ, 0x1f, R2 ;  /* 0x0000001fff0f7819 */ /* 0x000fe40000011402 */
[----:B------:R-:W-:Y:S02]  /*1560*/  SHF.L.U32 R19, R19, 0x2, RZ ;  /* 0x0000000213137819 */ /* 0x000fe400000006ff */
[----:B------:R-:W-:Y:S02]  /*1570*/  ISETP.GE.AND P0, PT, R0, RZ, PT ;  /* 0x000000ff0000720c */ /* 0x000fe40003f06270 */
[----:B------:R-:W-:-:S02]  /*1580*/  LEA.HI R27, R2, R3, RZ, 0x1 ;  /* 0x00000003021b7211 */ /* 0x000fc400078f08ff */
[----:B------:R-:W-:Y:S02]  /*1590*/  LOP3.LUT R0, R2, R0, RZ, 0x3c, !PT ;  /* 0x0000000002007212 */ /* 0x000fe400078e3cff */
[C---:B------:R-:W-:Y:S02]  /*15a0*/  LOP3.LUT R3, R15.reuse, R2, RZ, 0x3c, !PT ;  /* 0x000000020f037212 */ /* 0x040fe400078e3cff */
[----:B------:R-:W-:Y:S02]  /*15b0*/  LOP3.LUT R2, R15, R19, RZ, 0x3c, !PT ;  /* 0x000000130f027212 */ /* 0x000fe400078e3cff */
[----:B------:R-:W-:Y:S01]  /*15c0*/  ISETP.GE.AND P1, PT, R0, RZ, PT ;  /* 0x000000ff0000720c */ /* 0x000fe20003f26270 */
[----:B------:R-:W-:-:S03]  /*15d0*/  IMAD.MOV R0, RZ, RZ, -R27 ;  /* 0x000000ffff007224 */ /* 0x000fc600078e0a1b */
[----:B------:R-:W0:Y:S02]  /*15e0*/  I2F.F64.S64 R2, R2 ;  /* 0x0000000200027312 */ /* 0x000e240000301c00 */
[----:B------:R-:W-:Y:S01]  /*15f0*/  @!P0 MOV R27, R0 ;  /* 0x00000000001b8202 */ /* 0x000fe20000000f00 */
[----:B0-----:R-:W-:-:S10]  /*1600*/  DMUL R30, R2, UR4 ;  /* 0x00000004021e7c28 */ /* 0x001fd40008000000 */
[----:B------:R-:W0:Y:S02]  /*1610*/  F2F.F32.F64 R30, R30 ;  /* 0x0000001e001e7310 */ /* 0x000e240000301000 */
[----:B0-----:R-:W-:-:S07]  /*1620*/  FSEL R29, -R30, R30, !P1 ;  /* 0x0000001e1e1d7208 */ /* 0x001fce0004800100 */
.L_x_33:
[----:B------:R-:W-:Y:S05]  /*1630*/  BSYNC.RECONVERGENT B1 ;  /* 0x0000000000017941 */ /* 0x000fea0003800200 */
.L_x_32:
[----:B------:R-:W-:Y:S01]  /*1640*/  HFMA2 R0, -RZ, RZ, 0.487060546875, -0.0625 ;  /* 0x37cbac00ff007431 */ /* 0x000fe200000001ff */
[----:B------:R-:W-:Y:S01]  /*1650*/  LOP3.LUT P1, RZ, R27, 0x2, RZ, 0xc0, !PT ;  /* 0x000000021bff7812 */ /* 0x000fe2000782c0ff */
[----:B------:R-:W-:Y:S01]  /*1660*/  FMUL R15, R29, R29 ;  /* 0x0000001d1d0f7220 */ /* 0x000fe20000400000 */
[----:B------:R-:W-:Y:S01]  /*1670*/  LOP3.LUT R27, R27, 0x1, RZ, 0xc0, !PT ;  /* 0x000000011b1b7812 */ /* 0x000fe200078ec0ff */
[----:B------:R-:W-:Y:S02]  /*1680*/  IMAD.MOV.U32 R19, RZ, RZ, 0x3d2aaabb ;  /* 0x3d2aaabbff137424 */ /* 0x000fe400078e00ff */
[----:B------:R-:W-:Y:S01]  /*1690*/  FADD R3, R12, -R16 ;  /* 0x800000100c037221 */ /* 0x000fe20000000000 */
[----:B------:R-:W-:Y:S01]  /*16a0*/  MOV R30, 0x3effffff ;  /* 0x3effffff001e7802 */ /* 0x000fe20000000f00 */
[----:B------:R-:W-:Y:S01]  /*16b0*/  BSSY.RECONVERGENT B1, `(.L_x_37) ;  /* 0x000001f000017945 */ /* 0x000fe20003800200 */
[----:B------:R-:W-:Y:S01]  /*16c0*/  ISETP.NE.U32.AND P0, PT, R27, 0x1, PT ;  /* 0x000000011b00780c */ /* 0x000fe20003f05070 */
[----:B------:R-:W-:-:S03]  /*16d0*/  FFMA R0, R15, R0, -0.0013887860113754868507 ;  /* 0xbab607ed0f007423 */ /* 0x000fc60000000000 */
[----:B------:R-:W-:Y:S02]  /*16e0*/  FSEL R12, R19, 0.0083327032625675201416, !P0 ;  /* 0x3c0885e4130c7808 */ /* 0x000fe40004000000 */
[----:B------:R-:W-:Y:S02]  /*16f0*/  FSEL R30, -R30, -0.16666662693023681641, !P0 ;  /* 0xbe2aaaa81e1e7808 */ /* 0x000fe40004000100 */
[----:B------:R-:W-:Y:S01]  /*1700*/  FSEL R2, R0, -0.00019574658654164522886, !P0 ;  /* 0xb94d415300027808 */ /* 0x000fe20004000000 */
[----:B------:R-:W-:-:S04]  /*1710*/  FADD R0, R13, -R17 ;  /* 0x800000110d007221 */ /* 0x000fc80000000000 */
[----:B------:R-:W-:Y:S01]  /*1720*/  FMUL R32, R0, R0 ;  /* 0x0000000000207220 */ /* 0x000fe20000400000 */
[----:B------:R-:W-:Y:S01]  /*1730*/  FFMA R16, R15, R2, R12 ;  /* 0x000000020f107223 */ /* 0x000fe2000000000c */
[----:B------:R-:W-:Y:S01]  /*1740*/  FSEL R12, R29, 1, P0 ;  /* 0x3f8000001d0c7808 */ /* 0x000fe20000000000 */
[----:B------:R-:W-:Y:S01]  /*1750*/  FADD R2, R14, -R18 ;  /* 0x800000120e027221 */ /* 0x000fe20000000000 */
[----:B------:R-:W-:Y:S01]  /*1760*/  FFMA R13, R3, R3, R32 ;  /* 0x00000003030d7223 */ /* 0x000fe20000000020 */
[C---:B------:R-:W-:Y:S02]  /*1770*/  FFMA R16, R15.reuse, R16, R30 ;  /* 0x000000100f107223 */ /* 0x040fe4000000001e */
[----:B------:R-:W-:Y:S01]  /*1780*/  FFMA R15, R15, R12, RZ ;  /* 0x0000000c0f0f7223 */ /* 0x000fe200000000ff */
[----:B------:R-:W-:-:S03]  /*1790*/  FFMA R13, R2, R2, R13 ;  /* 0x00000002020d7223 */ /* 0x000fc6000000000d */
[----:B------:R-:W-:Y:S01]  /*17a0*/  FFMA R12, R15, R16, R12 ;  /* 0x000000100f0c7223 */ /* 0x000fe2000000000c */
[----:B------:R0:W1:Y:S01]  /*17b0*/  MUFU.RSQ R14, R13 ;  /* 0x0000000d000e7308 */ /* 0x0000620000001400 */
[----:B------:R-:W-:Y:S02]  /*17c0*/  IADD3 R15, PT, PT, R13, -0xd000000, RZ ;  /* 0xf30000000d0f7810 */ /* 0x000fe40007ffe0ff */
[----:B------:R-:W-:Y:S02]  /*17d0*/  @P1 FADD R12, RZ, -R12 ;  /* 0x8000000cff0c1221 */ /* 0x000fe40000000000 */
[----:B------:R-:W-:Y:S02]  /*17e0*/  ISETP.GT.U32.AND P0, PT, R15, 0x727fffff, PT ;  /* 0x727fffff0f00780c */ /* 0x000fe40003f04070 */
[----:B------:R-:W-:-:S04]  /*17f0*/  FFMA R17, R23, R12, 1 ;  /* 0x3f80000017117423 */ /* 0x000fc8000000000c */
[----:B-----5:R-:W-:-:S07]  /*1800*/  FMUL R17, R4, R17 ;  /* 0x0000001104117220 */ /* 0x020fce0000400000 */
[----:B01----:R-:W-:Y:S05]  /*1810*/  @!P0 BRA `(.L_x_38) ;  /* 0x0000000000108947 */ /* 0x003fea0003800000 */
[----:B------:R-:W-:Y:S01]  /*1820*/  IMAD.MOV.U32 R4, RZ, RZ, R13 ;  /* 0x000000ffff047224 */ /* 0x000fe200078e000d */
[----:B------:R-:W-:-:S07]  /*1830*/  MOV R12, 0x1850 ;  /* 0x00001850000c7802 */ /* 0x000fce0000000f00 */
[----:B------:R-:W-:Y:S05]  /*1840*/  CALL.REL.NOINC `($__internal_0_$__cuda_sm20_sqrt_rn_f32_slowpath) ;  /* 0x00000008004c7944 */ /* 0x000fea0003c00000 */
[----:B------:R-:W-:Y:S05]  /*1850*/  BRA `(.L_x_39) ;  /* 0x0000000000107947 */ /* 0x000fea0003800000 */
.L_x_38:
[----:B------:R-:W-:Y:S01]  /*1860*/  FMUL.FTZ R4, R13, R14 ;  /* 0x0000000e0d047220 */ /* 0x000fe20000410000 */
[----:B------:R-:W-:-:S03]  /*1870*/  FMUL.FTZ R12, R14, 0.5 ;  /* 0x3f0000000e0c7820 */ /* 0x000fc60000410000 */
[----:B------:R-:W-:-:S04]  /*1880*/  FFMA R13, -R4, R4, R13 ;  /* 0x00000004040d7223 */ /* 0x000fc8000000010d */
[----:B------:R-:W-:-:S07]  /*1890*/  FFMA R4, R13, R12, R4 ;  /* 0x0000000c0d047223 */ /* 0x000fce0000000004 */
.L_x_39:
[----:B------:R-:W-:Y:S05]  /*18a0*/  BSYNC.RECONVERGENT B1 ;  /* 0x0000000000017941 */ /* 0x000fea0003800200 */
.L_x_37:
        /* <DEDUP_REMOVED lines=10> */
[----:B------:R-:W-:Y:S05]  /*1950*/  CALL.REL.NOINC `($__internal_1_$__cuda_sm3x_div_rn_noftz_f32_slowpath) ;  /* 0x0000000800607944 */ /* 0x000fea0003c00000 */
[----:B------:R-:W-:-:S07]  /*1960*/  MOV R16, R3 ;  /* 0x0000000300107202 */ /* 0x000fce0000000f00 */
.L_x_41:
[----:B------:R-:W-:Y:S05]  /*1970*/  BSYNC.RECONVERGENT B1 ;  /* 0x0000000000017941 */ /* 0x000fea0003800200 */
.L_x_40:
        /* <DEDUP_REMOVED lines=9> */
[----:B------:R-:W-:Y:S02]  /*1a10*/  MOV R3, R0 ;  /* 0x0000000000037202 */ /* 0x000fe40000000f00 */
[----:B------:R-:W-:-:S07]  /*1a20*/  MOV R12, 0x1a40 ;  /* 0x00001a40000c7802 */ /* 0x000fce0000000f00 */
[----:B------:R-:W-:Y:S05]  /*1a30*/  CALL.REL.NOINC `($__internal_1_$__cuda_sm3x_div_rn_noftz_f32_slowpath) ;  /* 0x0000000800287944 */ /* 0x000fea0003c00000 */
[----:B------:R-:W-:-:S07]  /*1a40*/  IMAD.MOV.U32 R15, RZ, RZ, R3 ;  /* 0x000000ffff0f7224 */ /* 0x000fce00078e0003 */
.L_x_43:
[----:B------:R-:W-:Y:S05]  /*1a50*/  BSYNC.RECONVERGENT B1 ;  /* 0x0000000000017941 */ /* 0x000fea0003800200 */
.L_x_42:
        /* <DEDUP_REMOVED lines=12> */
.L_x_45:
[----:B------:R-:W-:Y:S05]  /*1b20*/  BSYNC.RECONVERGENT B1 ;  /* 0x0000000000017941 */ /* 0x000fea0003800200 */
.L_x_44:
[----:B------:R-:W-:-:S04]  /*1b30*/  FADD R17, R17, -R4 ;  /* 0x8000000411117221 */ /* 0x000fc80000000000 */
[----:B------:R-:W-:-:S04]  /*1b40*/  FMUL R22, R22, R17 ;  /* 0x0000001116167220 */ /* 0x000fc80000400000 */
[C---:B------:R-:W-:Y:S01]  /*1b50*/  FMUL R17, R22.reuse, R16 ;  /* 0x0000001016117220 */ /* 0x040fe20000400000 */
[C---:B------:R-:W-:Y:S01]  /*1b60*/  FMUL R15, R22.reuse, R15 ;  /* 0x0000000f160f7220 */ /* 0x040fe20000400000 */
[----:B------:R-:W-:-:S07]  /*1b70*/  FMUL R19, R22, R3 ;  /* 0x0000000316137220 */ /* 0x000fce0000400000 */
.L_x_31:
[----:B------:R-:W-:Y:S05]  /*1b80*/  BSYNC.RECONVERGENT B0 ;  /* 0x0000000000007941 */ /* 0x000fea0003800200 */
.L_x_30:
[----:B------:R-:W-:Y:S01]  /*1b90*/  BSSY.RECONVERGENT B0, `(.L_x_46) ;  /* 0x0000006000007945 */ /* 0x000fe20003800200 */
[----:B------:R-:W-:-:S07]  /*1ba0*/  IMAD R28, R28, 0xc, R5 ;  /* 0x0000000c1c1c7824 */ /* 0x000fce00078e0205 */
.L_x_47:
[----:B------:R-:W0:Y:S02]  /*1bb0*/  LDS R2, [R28] ;  /* 0x000000001c027984 */ /* 0x000e240000000800 */
[----:B0-----:R-:W-:-:S05]  /*1bc0*/  FADD R3, R17, R2 ;  /* 0x0000000211037221 */ /* 0x001fca0000000000 */
[----:B------:R-:W0:Y:S02]  /*1bd0*/  ATOMS.CAST.SPIN P0, [R28], R2, R3 ;  /* 0x000000021c00758d */ /* 0x000e240001800003 */
[----:B0-----:R-:W-:Y:S05]  /*1be0*/  @!P0 BRA `(.L_x_47) ;  /* 0xfffffffc00f08947 */ /* 0x001fea000383ffff */
[----:B------:R-:W-:Y:S05]  /*1bf0*/  BSYNC.RECONVERGENT B0 ;  /* 0x0000000000007941 */ /* 0x000fea0003800200 */
.L_x_46:
[----:B------:R-:W-:Y:S01]  /*1c00*/  BSSY.RECONVERGENT B0, `(.L_x_48) ;  /* 0x0000005000007945 */ /* 0x000fe20003800200 */
.L_x_49:
[----:B------:R-:W0:Y:S02]  /*1c10*/  LDS R2, [R28+0x4] ;  /* 0x000004001c027984 */ /* 0x000e240000000800 */
[----:B0-----:R-:W-:-:S05]  /*1c20*/  FADD R3, R15, R2 ;  /* 0x000000020f037221 */ /* 0x001fca0000000000 */
[----:B------:R-:W0:Y:S02]  /*1c30*/  ATOMS.CAST.SPIN P0, [R28+0x4], R2, R3 ;  /* 0x000004021c00758d */ /* 0x000e240001800003 */
[----:B0-----:R-:W-:Y:S05]  /*1c40*/  @!P0 BRA `(.L_x_49) ;  /* 0xfffffffc00f08947 */ /* 0x001fea000383ffff */
[----:B------:R-:W-:Y:S05]  /*1c50*/  BSYNC.RECONVERGENT B0 ;  /* 0x0000000000007941 */ /* 0x000fea0003800200 */
.L_x_48:
[----:B------:R-:W-:Y:S01]  /*1c60*/  BSSY.RECONVERGENT B0, `(.L_x_50) ;  /* 0x0000005000007945 */ /* 0x000fe20003800200 */
.L_x_51:
[----:B------:R-:W0:Y:S02]  /*1c70*/  LDS R2, [R28+0x8] ;  /* 0x000008001c027984 */ /* 0x000e240000000800 */
[----:B0-----:R-:W-:-:S05]  /*1c80*/  FADD R3, R19, R2 ;  /* 0x0000000213037221 */ /* 0x001fca0000000000 */
[----:B------:R-:W0:Y:S02]  /*1c90*/  ATOMS.CAST.SPIN P0, [R28+0x8], R2, R3 ;  /* 0x000008021c00758d */ /* 0x000e240001800003 */
[----:B0-----:R-:W-:Y:S05]  /*1ca0*/  @!P0 BRA `(.L_x_51) ;  /* 0xfffffffc00f08947 */ /* 0x001fea000383ffff */
[----:B------:R-:W-:Y:S05]  /*1cb0*/  BSYNC.RECONVERGENT B0 ;  /* 0x0000000000007941 */ /* 0x000fea0003800200 */
.L_x_50:
[----:B------:R-:W-:Y:S01]  /*1cc0*/  BSSY.RECONVERGENT B0, `(.L_x_52) ;  /* 0x0000006000007945 */ /* 0x000fe20003800200 */
[----:B------:R-:W-:-:S07]  /*1cd0*/  IMAD R26, R26, 0xc, R5 ;  /* 0x0000000c1a1a7824 */ /* 0x000fce00078e0205 */
.L_x_53:
[----:B------:R-:W0:Y:S02]  /*1ce0*/  LDS R2, [R26] ;  /* 0x000000001a027984 */ /* 0x000e240000000800 */
[----:B0-----:R-:W-:-:S05]  /*1cf0*/  FADD R3, -R17, R2 ;  /* 0x0000000211037221 */ /* 0x001fca0000000100 */
[----:B------:R-:W0:Y:S02]  /*1d00*/  ATOMS.CAST.SPIN P0, [R26], R2, R3 ;  /* 0x000000021a00758d */ /* 0x000e240001800003 */
[----:B0-----:R-:W-:Y:S05]  /*1d10*/  @!P0 BRA `(.L_x_53) ;  /* 0xfffffffc00f08947 */ /* 0x001fea000383ffff */
[----:B------:R-:W-:Y:S05]  /*1d20*/  BSYNC.RECONVERGENT B0 ;  /* 0x0000000000007941 */ /* 0x000fea0003800200 */
.L_x_52:
[----:B------:R-:W-:Y:S01]  /*1d30*/  BSSY.RECONVERGENT B0, `(.L_x_54) ;  /* 0x0000005000007945 */ /* 0x000fe20003800200 */
.L_x_55:
[----:B------:R-:W0:Y:S02]  /*1d40*/  LDS R2, [R26+0x4] ;  /* 0x000004001a027984 */ /* 0x000e240000000800 */
[----:B0-----:R-:W-:-:S05]  /*1d50*/  FADD R3, -R15, R2 ;  /* 0x000000020f037221 */ /* 0x001fca0000000100 */
[----:B------:R-:W0:Y:S02]  /*1d60*/  ATOMS.CAST.SPIN P0, [R26+0x4], R2, R3 ;  /* 0x000004021a00758d */ /* 0x000e240001800003 */
[----:B0-----:R-:W-:Y:S05]  /*1d70*/  @!P0 BRA `(.L_x_55) ;  /* 0xfffffffc00f08947 */ /* 0x001fea000383ffff */
[----:B------:R-:W-:Y:S05]  /*1d80*/  BSYNC.RECONVERGENT B0 ;  /* 0x0000000000007941 */ /* 0x000fea0003800200 */
.L_x_54:
[----:B------:R-:W-:Y:S01]  /*1d90*/  BSSY.RECONVERGENT B0, `(.L_x_56) ;  /* 0x0000005000007945 */ /* 0x000fe20003800200 */
.L_x_57:
[----:B------:R-:W0:Y:S02]  /*1da0*/  LDS R2, [R26+0x8] ;  /* 0x000008001a027984 */ /* 0x000e240000000800 */
[----:B0-----:R-:W-:-:S05]  /*1db0*/  FADD R3, -R19, R2 ;  /* 0x0000000213037221 */ /* 0x001fca0000000100 */
[----:B------:R-:W0:Y:S02]  /*1dc0*/  ATOMS.CAST.SPIN P0, [R26+0x8], R2, R3 ;  /* 0x000008021a00758d */ /* 0x000e240001800003 */
[----:B0-----:R-:W-:Y:S05]  /*1dd0*/  @!P0 BRA `(.L_x_57) ;  /* 0xfffffffc00f08947 */ /* 0x001fea000383ffff */
[----:B------:R-:W-:Y:S05]  /*1de0*/  BSYNC.RECONVERGENT B0 ;  /* 0x0000000000007941 */ /* 0x000fea0003800200 */
.L_x_56:
[----:B------:R-:W0:Y:S01]  /*1df0*/  S2R R0, SR_LANEID ;  /* 0x0000000000007919 */ /* 0x000e220000000000 */
[----:B------:R-:W1:Y:S01]  /*1e00*/  LDC R4, c[0x0][0x3d4] ;  /* 0x0000f500ff047b82 */ /* 0x000e620000000800 */
[----:B------:R-:W-:Y:S02]  /*1e10*/  VOTEU.ANY UR4, UPT, PT ;  /* 0x0000000000047886 */ /* 0x000fe400038e0100 */
[----:B------:R-:W-:Y:S02]  /*1e20*/  UFLO.U32 UR5, UR4 ;  /* 0x00000004000572bd */ /* 0x000fe400080e0000 */
[----:B------:R-:W2:Y:S01]  /*1e30*/  POPC R13, UR4 ;  /* 0x00000004000d7d09 */ /* 0x000ea20008000000 */
[----:B------:R-:W3:Y:S02]  /*1e40*/  LDCU UR4, c[0x0][0x3dc] ;  /* 0x00007b80ff0477ac */ /* 0x000ee40008000800 */
[----:B------:R-:W2:Y:S01]  /*1e50*/  LDC.64 R2, c[0x0][0x3e0] ;  /* 0x0000f800ff027b82 */ /* 0x000ea20000000a00 */
[----:B------:R-:W-:-:S02]  /*1e60*/  IADD3 R25, PT, PT, R25, UR9, RZ ;  /* 0x0000000919197c10 */ /* 0x000fc4000fffe0ff */
[----:B0-----:R-:W-:-:S03]  /*1e70*/  ISETP.EQ.U32.AND P0, PT, R0, UR5, PT ;  /* 0x0000000500007c0c */ /* 0x001fc6000bf02070 */
[----:B-1----:R-:W-:Y:S01]  /*1e80*/  IMAD R0, R4, UR8, R25 ;  /* 0x0000000804007c24 */ /* 0x002fe2000f8e0219 */
[----:B------:R-:W-:-:S09]  /*1e90*/  ISETP.LT.U32.AND P1, PT, R25, R4, PT ;  /* 0x000000041900720c */ /* 0x000fd20003f21070 */
[----:B--2---:R1:W-:Y:S01]  /*1ea0*/  @P0 REDG.E.ADD.STRONG.GPU desc[UR6][R2.64], R13 ;  /* 0x0000000d0200098e */ /* 0x0043e2000c12e106 */
[----:B---3--:R-:W-:-:S13]  /*1eb0*/  ISETP.GE.U32.AND P0, PT, R0, UR4, PT ;  /* 0x0000000400007c0c */ /* 0x008fda000bf06070 */
[----:B-1----:R-:W-:Y:S05]  /*1ec0*/  @!P0 BRA P1, `(.L_x_58) ;  /* 0xffffffec00bc8947 */ /* 0x002fea000083ffff */
.L_x_29:
[----:B------:R-:W-:Y:S05]  /*1ed0*/  WARPSYNC.ALL ;  /* 0x0000000000007948 */ /* 0x000fea0003800000 */
[----:B------:R-:W-:Y:S01]  /*1ee0*/  BAR.SYNC.DEFER_BLOCKING 0x0 ;  /* 0x0000000000007b1d */ /* 0x000fe20000010000 */
[----:B------:R-:W-:-:S13]  /*1ef0*/  ISETP.NE.AND P0, PT, R6, RZ, PT ;  /* 0x000000ff0600720c */ /* 0x000fda0003f05270 */
[----:B------:R-:W-:Y:S05]  /*1f00*/  @!P0 EXIT ;  /* 0x000000000000894d */ /* 0x000fea0003800000 */
[----:B------:R-:W1:Y:S01]  /*1f10*/  S2UR UR5, SR_CgaCtaId ;  /* 0x00000000000579c3 */ /* 0x000e620000008800 */
[----:B------:R-:W-:Y:S01]  /*1f20*/  UMOV UR4, 0x400 ;  /* 0x0000040000047882 */ /* 0x000fe20000000000 */
[----:B------:R-:W2:Y:S01]  /*1f30*/  LDCU UR12, c[0x0][0x3d8] ;  /* 0x00007b00ff0c77ac */ /* 0x000ea20008000800 */
[----:B------:R-:W3:Y:S05]  /*1f40*/  LDCU UR10, c[0x0][0x3b8] ;  /* 0x00007700ff0a77ac */ /* 0x000eea0008000800 */
[----:B------:R-:W4:Y:S01]  /*1f50*/  LDC R9, c[0x0][0x3d0] ;  /* 0x0000f400ff097b82 */ /* 0x000f220000000800 */
[----:B------:R-:W0:Y:S07]  /*1f60*/  LDCU UR11, c[0x0][0x3c8] ;  /* 0x00007900ff0b77ac */ /* 0x000e2e0008000800 */
[----:B------:R-:W0:Y:S08]  /*1f70*/  LDC.64 R20, c[0x0][0x398] ;  /* 0x0000e600ff147b82 */ /* 0x000e300000000a00 */
[----:B------:R-:W0:Y:S01]  /*1f80*/  LDC.64 R2, c[0x0][0x380] ;  /* 0x0000e000ff027b82 */ /* 0x000e220000000a00 */
[----:B-1----:R-:W-:-:S07]  /*1f90*/  ULEA UR4, UR5, UR4, 0x18 ;  /* 0x0000000405047291 */ /* 0x002fce000f8ec0ff */
[----:B--23--:R-:W1:Y:S05]  /*1fa0*/  LDC.64 R10, c[0x0][0x388] ;  /* 0x0000e200ff0a7b82 */ /* 0x00ce6a0000000a00 */
.L_x_59:
[----:B0-2---:R-:W-:-:S06]  /*1fb0*/  IMAD.WIDE.U32 R14, R7, 0x10, R20 ;  /* 0x00000010070e7825 */ /* 0x005fcc00078e0014 */
[----:B------:R-:W2:Y:S01]  /*1fc0*/  LDG.E.128 R12, desc[UR6][R14.64] ;  /* 0x000000060e0c7981 */ /* 0x000ea2000c1e1d00 */
[C---:B------:R-:W-:Y:S01]  /*1fd0*/  IMAD R0, R8.reuse, 0xc, R5 ;  /* 0x0000000c08007824 */ /* 0x040fe200078e0205 */
[C---:B------:R-:W-:Y:S01]  /*1fe0*/  LEA R23, R8.reuse, UR4, 0x4 ;  /* 0x0000000408177c11 */ /* 0x040fe2000f8e20ff */
[----:B------:R-:W-:-:S03]  /*1ff0*/  VIADD R8, R8, UR9 ;  /* 0x0000000908087c36 */ /* 0x000fc60008000000 */
[----:B------:R-:W2:Y:S02]  /*2000*/  LDS R25, [R0] ;  /* 0x0000000000197984 */ /* 0x000ea40000000800 */
[----:B----4-:R-:W-:Y:S02]  /*2010*/  ISETP.LT.U32.AND P1, PT, R8, R9, PT ;  /* 0x000000090800720c */ /* 0x010fe40003f21070 */
[----:B------:R-:W0:Y:S04]  /*2020*/  LDS R4, [R0+0x4] ;  /* 0x0000040000047984 */ /* 0x000e280000000800 */
[----:B------:R-:W3:Y:S04]  /*2030*/  LDS R27, [R0+0x8] ;  /* 0x00000800001b7984 */ /* 0x000ee80000000800 */
[----:B------:R-:W4:Y:S01]  /*2040*/  LDS.128 R16, [R23] ;  /* 0x0000000017107984 */ /* 0x000f220000000c00 */
[----:B--2---:R-:W-:Y:S01]  /*2050*/  FFMA R12, R25, UR10, R12 ;  /* 0x0000000a190c7c23 */ /* 0x004fe2000800000c */
[----:B0-----:R-:W-:Y:S01]  /*2060*/  FFMA R13, R4, UR10, R13 ;  /* 0x0000000a040d7c23 */ /* 0x001fe2000800000d */
[----:B---3--:R-:W-:Y:S01]  /*2070*/  FFMA R27, R27, UR10, R14 ;  /* 0x0000000a1b1b7c23 */ /* 0x008fe2000800000e */
[----:B------:R-:W-:-:S04]  /*2080*/  IMAD.WIDE.U32 R24, R7, 0x10, R2 ;  /* 0x0000001007187825 */ /* 0x000fc800078e0002 */
[----:B------:R-:W-:Y:S01]  /*2090*/  FMUL R12, R12, UR11 ;  /* 0x0000000b0c0c7c20 */ /* 0x000fe20008400000 */
[----:B------:R-:W-:Y:S01]  /*20a0*/  FMUL R13, R13, UR11 ;  /* 0x0000000b0d0d7c20 */ /* 0x000fe20008400000 */
[----:B------:R-:W-:Y:S01]  /*20b0*/  FMUL R14, R27, UR11 ;  /* 0x0000000b1b0e7c20 */ /* 0x000fe20008400000 */
[----:B-1----:R-:W-:-:S04]  /*20c0*/  IMAD.WIDE.U32 R26, R7, 0x10, R10 ;  /* 0x00000010071a7825 */ /* 0x002fc800078e000a */
[----:B----4-:R-:W-:Y:S01]  /*20d0*/  FFMA R16, R12, UR10, R16 ;  /* 0x0000000a0c107c23 */ /* 0x010fe20008000010 */
[----:B------:R-:W-:Y:S01]  /*20e0*/  FFMA R17, R13, UR10, R17 ;  /* 0x0000000a0d117c23 */ /* 0x000fe20008000011 */
[----:B------:R-:W-:Y:S01]  /*20f0*/  FFMA R18, R14, UR10, R18 ;  /* 0x0000000a0e127c23 */ /* 0x000fe20008000012 */
[----:B------:R-:W-:-:S03]  /*2100*/  IMAD R7, R9, UR8, R8 ;  /* 0x0000000809077c24 */ /* 0x000fc6000f8e0208 */
[----:B------:R2:W-:Y:S02]  /*2110*/  STS.64 [R23], R16 ;  /* 0x0000001017007388 */ /* 0x0005e40000000a00 */
[----:B------:R-:W-:Y:S02]  /*2120*/  ISETP.GE.U32.AND P0, PT, R7, UR12, PT ;  /* 0x0000000c07007c0c */ /* 0x000fe4000bf06070 */
[----:B------:R2:W-:Y:S04]  /*2130*/  STG.E.128 desc[UR6][R24.64], R16 ;  /* 0x0000001018007986 */ /* 0x0005e8000c101d06 */
[----:B------:R2:W-:Y:S04]  /*2140*/  STS [R23+0x8], R18 ;  /* 0x0000081217007388 */ /* 0x0005e80000000800 */
[----:B------:R2:W-:Y:S03]  /*2150*/  STG.E.128 desc[UR6][R26.64], R12 ;  /* 0x0000000c1a007986 */ /* 0x0005e6000c101d06 */
[----:B------:R-:W-:Y:S05]  /*2160*/  @!P0 BRA P1, `(.L_x_59) ;  /* 0xfffffffc00908947 */ /* 0x000fea000083ffff */
[----:B------:R-:W-:Y:S05]  /*2170*/  EXIT ;  /* 0x000000000000794d */ /* 0x000fea0003800000 */
        .weak           $__internal_0_$__cuda_sm20_sqrt_rn_f32_slowpath
        .type           $__internal_0_$__cuda_sm20_sqrt_rn_f32_slowpath,@function
        .size           $__internal_0_$__cuda_sm20_sqrt_rn_f32_slowpath,($__internal_1_$__cuda_sm3x_div_rn_noftz_f32_slowpath - $__internal_0_$__cuda_sm20_sqrt_rn_f32_slowpath)
$__internal_0_$__cuda_sm20_sqrt_rn_f32_slowpath:
[----:B------:R-:W-:-:S13]  /*2180*/  LOP3.LUT P0, RZ, R4, 0x7fffffff, RZ, 0xc0, !PT ;  /* 0x7fffffff04ff7812 */ /* 0x000fda000780c0ff */
[----:B------:R-:W-:Y:S01]  /*2190*/  @!P0 MOV R13, R4 ;  /* 0x00000004000d8202 */ /* 0x000fe20000000f00 */
[----:B------:R-:W-:Y:S06]  /*21a0*/  @!P0 BRA `(.L_x_60) ;  /* 0x0000000000408947 */ /* 0x000fec0003800000 */
[----:B------:R-:W-:-:S13]  /*21b0*/  FSETP.GEU.FTZ.AND P0, PT, R4, RZ, PT ;  /* 0x000000ff0400720b */ /* 0x000fda0003f1e000 */
[----:B------:R-:W-:Y:S01]  /*21c0*/  @!P0 MOV R13, 0x7fffffff ;  /* 0x7fffffff000d8802 */ /* 0x000fe20000000f00 */
[----:B------:R-:W-:Y:S06]  /*21d0*/  @!P0 BRA `(.L_x_60) ;  /* 0x0000000000348947 */ /* 0x000fec0003800000 */
[----:B------:R-:W-:-:S13]  /*21e0*/  FSETP.GTU.FTZ.AND P0, PT, |R4|, +INF , PT ;  /* 0x7f8000000400780b */ /* 0x000fda0003f1c200 */
[----:B------:R-:W-:Y:S01]  /*21f0*/  @P0 FADD.FTZ R13, R4, 1 ;  /* 0x3f800000040d0421 */ /* 0x000fe20000010000 */
[----:B------:R-:W-:Y:S06]  /*2200*/  @P0 BRA `(.L_x_60) ;  /* 0x0000000000280947 */ /* 0x000fec0003800000 */
[----:B------:R-:W-:-:S13]  /*2210*/  FSETP.NEU.FTZ.AND P0, PT, |R4|, +INF , PT ;  /* 0x7f8000000400780b */ /* 0x000fda0003f1d200 */
[----:B------:R-:W-:-:S04]  /*2220*/  @P0 FFMA R14, R4, 1.84467440737095516160e+19, RZ ;  /* 0x5f800000040e0823 */ /* 0x000fc800000000ff */
[----:B------:R-:W0:Y:S02]  /*2230*/  @P0 MUFU.RSQ R23, R14 ;  /* 0x0000000e00170308 */ /* 0x000e240000001400 */
[----:B0-----:R-:W-:Y:S01]  /*2240*/  @P0 FMUL.FTZ R13, R14, R23 ;  /* 0x000000170e0d0220 */ /* 0x001fe20000410000 */
[----:B------:R-:W-:-:S03]  /*2250*/  @P0 FMUL.FTZ R23, R23, 0.5 ;  /* 0x3f00000017170820 */ /* 0x000fc60000410000 */
[----:B------:R-:W-:-:S04]  /*2260*/  @P0 FADD.FTZ R18, -R13, -RZ ;  /* 0x800000ff0d120221 */ /* 0x000fc80000010100 */
[----:B------:R-:W-:-:S04]  /*2270*/  @P0 FFMA R18, R13, R18, R14 ;  /* 0x000000120d120223 */ /* 0x000fc8000000000e */
[----:B------:R-:W-:Y:S01]  /*2280*/  @P0 FFMA R18, R18, R23, R13 ;  /* 0x0000001712120223 */ /* 0x000fe2000000000d */
[----:B------:R-:W-:-:S03]  /*2290*/  @!P0 IMAD.MOV.U32 R13, RZ, RZ, R4 ;  /* 0x000000ffff0d8224 */ /* 0x000fc600078e0004 */
[----:B------:R-:W-:-:S07]  /*22a0*/  @P0 FMUL.FTZ R13, R18, 2.3283064365386962891e-10 ;  /* 0x2f800000120d0820 */ /* 0x000fce0000410000 */
.L_x_60:
[----:B------:R-:W-:Y:S01]  /*22b0*/  MOV R4, R13 ;  /* 0x0000000d00047202 */ /* 0x000fe20000000f00 */
[----:B------:R-:W-:-:S04]  /*22c0*/  HFMA2 R13, -RZ, RZ, 0, 0 ;  /* 0x00000000ff0d7431 */ /* 0x000fc800000001ff */
[----:B------:R-:W-:Y:S05]  /*22d0*/  RET.REL.NODEC R12 `(_Z15integrateBodiesP6float4S0_S0_S0_P5uint2S0_PfffS_jjjjPj) ;  /* 0xffffffdc0c487950 */ /* 0x000fea0003c3ffff */
        .weak           $__internal_1_$__cuda_sm3x_div_rn_noftz_f32_slowpath
        .type           $__internal_1_$__cuda_sm3x_div_rn_noftz_f32_slowpath,@function
        .size           $__internal_1_$__cuda_sm3x_div_rn_noftz_f32_slowpath,(.L_x_74 - $__internal_1_$__cuda_sm3x_div_rn_noftz_f32_slowpath)
$__internal_1_$__cuda_sm3x_div_rn_noftz_f32_slowpath:
[----:B------:R-:W-:Y:S01]  /*22e0*/  SHF.R.U32.HI R13, RZ, 0x17, R4 ;  /* 0x00000017ff0d7819 */ /* 0x000fe20000011604 */
[----:B------:R-:W-:Y:S01]  /*22f0*/  BSSY.RECONVERGENT B2, `(.L_x_61) ;  /* 0x0000064000027945 */ /* 0x000fe20003800200 */
[----:B------:R-:W-:Y:S02]  /*2300*/  SHF.R.U32.HI R18, RZ, 0x17, R3 ;  /* 0x00000017ff127819 */ /* 0x000fe40000011603 */
[----:B------:R-:W-:Y:S02]  /*2310*/  LOP3.LUT R13, R13, 0xff, RZ, 0xc0, !PT ;  /* 0x000000ff0d0d7812 */ /* 0x000fe400078ec0ff */
[----:B------:R-:W-:Y:S02]  /*2320*/  LOP3.LUT R18, R18, 0xff, RZ, 0xc0, !PT ;  /* 0x000000ff12127812 */ /* 0x000fe400078ec0ff */
[----:B------:R-:W-:Y:S01]  /*2330*/  MOV R30, R4 ;  /* 0x00000004001e7202 */ /* 0x000fe20000000f00 */
[----:B------:R-:W-:Y:S01]  /*2340*/  VIADD R19, R13, 0xffffffff ;  /* 0xffffffff0d137836 */ /* 0x000fe20000000000 */
[----:B------:R-:W-:-:S04]  /*2350*/  IADD3 R14, PT, PT, R18, -0x1, RZ ;  /* 0xffffffff120e7810 */ /* 0x000fc80007ffe0ff */
[----:B------:R-:W-:-:S04]  /*2360*/  ISETP.GT.U32.AND P0, PT, R19, 0xfd, PT ;  /* 0x000000fd1300780c */ /* 0x000fc80003f04070 */
[----:B------:R-:W-:-:S13]  /*2370*/  ISETP.GT.U32.OR P0, PT, R14, 0xfd, P0 ;  /* 0x000000fd0e00780c */ /* 0x000fda0000704470 */
[----:B------:R-:W-:Y:S01]  /*2380*/  @!P0 IMAD.MOV.U32 R14, RZ, RZ, RZ ;  /* 0x000000ffff0e8224 */ /* 0x000fe200078e00ff */
[----:B------:R-:W-:Y:S06]  /*2390*/  @!P0 BRA `(.L_x_62) ;  /* 0x0000000000608947 */ /* 0x000fec0003800000 */
[----:B------:R-:W-:Y:S02]  /*23a0*/  FSETP.GTU.FTZ.AND P0, PT, |R3|, +INF , PT ;  /* 0x7f8000000300780b */ /* 0x000fe40003f1c200 */
[----:B------:R-:W-:-:S04]  /*23b0*/  FSETP.GTU.FTZ.AND P1, PT, |R4|, +INF , PT ;  /* 0x7f8000000400780b */ /* 0x000fc80003f3c200 */
[----:B------:R-:W-:-:S13]  /*23c0*/  PLOP3.LUT P0, PT, P0, P1, PT, 0xf8, 0x8f ;  /* 0x00000000008f781c */ /* 0x000fda0000703f70 */
[----:B------:R-:W-:Y:S05]  /*23d0*/  @P0 BRA `(.L_x_63) ;  /* 0x0000000400500947 */ /* 0x000fea0003800000 */
[----:B------:R-:W-:-:S13]  /*23e0*/  LOP3.LUT P0, RZ, R30, 0x7fffffff, R3, 0xc8, !PT ;  /* 0x7fffffff1eff7812 */ /* 0x000fda000780c803 */
[----:B------:R-:W-:Y:S05]  /*23f0*/  @!P0 BRA `(.L_x_64) ;  /* 0x0000000400408947 */ /* 0x000fea0003800000 */
[C---:B------:R-:W-:Y:S02]  /*2400*/  FSETP.NEU.FTZ.AND P0, PT, |R3|.reuse, +INF , PT ;  /* 0x7f8000000300780b */ /* 0x040fe40003f1d200 */
[----:B------:R-:W-:Y:S02]  /*2410*/  FSETP.NEU.FTZ.AND P2, PT, |R4|, +INF , PT ;  /* 0x7f8000000400780b */ /* 0x000fe40003f5d200 */
[----:B------:R-:W-:-:S11]  /*2420*/  FSETP.NEU.FTZ.AND P1, PT, |R3|, +INF , PT ;  /* 0x7f8000000300780b */ /* 0x000fd60003f3d200 */
[----:B------:R-:W-:Y:S05]  /*2430*/  @!P2 BRA !P0, `(.L_x_64) ;  /* 0x000000040030a947 */ /* 0x000fea0004000000 */
[----:B------:R-:W-:-:S04]  /*2440*/  LOP3.LUT P0, RZ, R3, 0x7fffffff, RZ, 0xc0, !PT ;  /* 0x7fffffff03ff7812 */ /* 0x000fc8000780c0ff */
[----:B------:R-:W-:-:S13]  /*2450*/  PLOP3.LUT P0, PT, P2, P0, PT, 0x2f, 0xf2 ;  /* 0x0000000000f2781c */ /* 0x000fda0001700577 */
[----:B------:R-:W-:Y:S05]  /*2460*/  @P0 BRA `(.L_x_65) ;  /* 0x00000004001c0947 */ /* 0x000fea0003800000 */
[----:B------:R-:W-:-:S04]  /*2470*/  LOP3.LUT P0, RZ, R30, 0x7fffffff, RZ, 0xc0, !PT ;  /* 0x7fffffff1eff7812 */ /* 0x000fc8000780c0ff */
[----:B------:R-:W-:-:S13]  /*2480*/  PLOP3.LUT P0, PT, P1, P0, PT, 0x2f, 0xf2 ;  /* 0x0000000000f2781c */ /* 0x000fda0000f00577 */
[----:B------:R-:W-:Y:S05]  /*2490*/  @P0 BRA `(.L_x_66) ;  /* 0x0000000400040947 */ /* 0x000fea0003800000 */
[----:B------:R-:W-:Y:S02]  /*24a0*/  IADD3 R14, PT, PT, R18, -0x1, RZ ;  /* 0xffffffff120e7810 */ /* 0x000fe40007ffe0ff */
[----:B------:R-:W-:Y:S02]  /*24b0*/  ISETP.GE.AND P1, PT, R19, RZ, PT ;  /* 0x000000ff1300720c */ /* 0x000fe40003f26270 */
[----:B------:R-:W-:-:S11]  /*24c0*/  ISETP.GE.AND P0, PT, R14, RZ, PT ;  /* 0x000000ff0e00720c */ /* 0x000fd60003f06270 */
[----:B------:R-:W-:Y:S02]  /*24d0*/  @!P1 FFMA R30, R4, 1.84467440737095516160e+19, RZ ;  /* 0x5f800000041e9823 */ /* 0x000fe400000000ff */
[----:B------:R-:W-:Y:S01]  /*24e0*/  @P0 MOV R14, RZ ;  /* 0x000000ff000e0202 */ /* 0x000fe20000000f00 */
[----:B------:R-:W-:Y:S02]  /*24f0*/  @!P0 IMAD.MOV.U32 R14, RZ, RZ, -0x40 ;  /* 0xffffffc0ff0e8424 */ /* 0x000fe400078e00ff */
[----:B------:R-:W-:-:S03]  /*2500*/  @!P0 FFMA R3, R3, 1.84467440737095516160e+19, RZ ;  /* 0x5f80000003038823 */ /* 0x000fc600000000ff */
[----:B------:R-:W-:-:S07]  /*2510*/  @!P1 IADD3 R14, PT, PT, R14, 0x40, RZ ;  /* 0x000000400e0e9810 */ /* 0x000fce0007ffe0ff */
.L_x_62:
[----:B------:R-:W-:Y:S01]  /*2520*/  LEA R23, R13, 0xc0800000, 0x17 ;  /* 0xc08000000d177811 */ /* 0x000fe200078eb8ff */
[----:B------:R-:W-:Y:S03]  /*2530*/  BSSY.RECONVERGENT B3, `(.L_x_67) ;  /* 0x0000036000037945 */ /* 0x000fe60003800200 */
[----:B------:R-:W-:Y:S01]  /*2540*/  IADD3 R23, PT, PT, -R23, R30, RZ ;  /* 0x0000001e17177210 */ /* 0x000fe20007ffe1ff */
[----:B------:R-:W-:-:S03]  /*2550*/  VIADD R30, R18, 0xffffff81 ;  /* 0xffffff81121e7836 */ /* 0x000fc60000000000 */
[----:B------:R-:W0:Y:S01]  /*2560*/  MUFU.RCP R19, R23 ;  /* 0x0000001700137308 */ /* 0x000e220000001000 */
[----:B------:R-:W-:Y:S01]  /*2570*/  FADD.FTZ R18, -R23, -RZ ;  /* 0x800000ff17127221 */ /* 0x000fe20000010100 */
[C---:B------:R-:W-:Y:S01]  /*2580*/  IMAD R3, R30.reuse, -0x800000, R3 ;  /* 0xff8000001e037824 */ /* 0x040fe200078e0203 */
[----:B------:R-:W-:-:S04]  /*2590*/  IADD3 R13, PT, PT, R30, 0x7f, -R13 ;  /* 0x0000007f1e0d7810 */ /* 0x000fc80007ffe80d */
[----:B------:R-:W-:Y:S01]  /*25a0*/  IADD3 R14, PT, PT, R13, R14, RZ ;  /* 0x0000000e0d0e7210 */ /* 0x000fe20007ffe0ff */
[----:B0-----:R-:W-:-:S04]  /*25b0*/  FFMA R30, R19, R18, 1 ;  /* 0x3f800000131e7423 */ /* 0x001fc80000000012 */
[----:B------:R-:W-:-:S04]  /*25c0*/  FFMA R30, R19, R30, R19 ;  /* 0x0000001e131e7223 */ /* 0x000fc80000000013 */
[----:B------:R-:W-:-:S04]  /*25d0*/  FFMA R19, R3, R30, RZ ;  /* 0x0000001e03137223 */ /* 0x000fc800000000ff */
[----:B------:R-:W-:-:S04]  /*25e0*/  FFMA R13, R18, R19, R3 ;  /* 0x00000013120d7223 */ /* 0x000fc80000000003 */
[----:B------:R-:W-:-:S04]  /*25f0*/  FFMA R13, R30, R13, R19 ;  /* 0x0000000d1e0d7223 */ /* 0x000fc80000000013 */
[----:B------:R-:W-:-:S04]  /*2600*/  FFMA R32, R18, R13, R3 ;  /* 0x0000000d12207223 */ /* 0x000fc80000000003 */
[----:B------:R-:W-:-:S05]  /*2610*/  FFMA R3, R30, R32, R13 ;  /* 0x000000201e037223 */ /* 0x000fca000000000d */
[----:B------:R-:W-:-:S04]  /*2620*/  SHF.R.U32.HI R19, RZ, 0x17, R3 ;  /* 0x00000017ff137819 */ /* 0x000fc80000011603 */
[----:B------:R-:W-:-:S04]  /*2630*/  LOP3.LUT R19, R19, 0xff, RZ, 0xc0, !PT ;  /* 0x000000ff13137812 */ /* 0x000fc800078ec0ff */
[----:B------:R-:W-:-:S05]  /*2640*/  IADD3 R18, PT, PT, R19, R14, RZ ;  /* 0x0000000e13127210 */ /* 0x000fca0007ffe0ff */
[----:B------:R-:W-:-:S05]  /*2650*/  VIADD R19, R18, 0xffffffff ;  /* 0xffffffff12137836 */ /* 0x000fca0000000000 */
[----:B------:R-:W-:-:S13]  /*2660*/  ISETP.GE.U32.AND P0, PT, R19, 0xfe, PT ;  /* 0x000000fe1300780c */ /* 0x000fda0003f06070 */
[----:B------:R-:W-:Y:S05]  /*2670*/  @!P0 BRA `(.L_x_68) ;  /* 0x0000000000808947 */ /* 0x000fea0003800000 */
[----:B------:R-:W-:-:S13]  /*2680*/  ISETP.GT.AND P0, PT, R18, 0xfe, PT ;  /* 0x000000fe1200780c */ /* 0x000fda0003f04270 */
[----:B------:R-:W-:Y:S05]  /*2690*/  @P0 BRA `(.L_x_69) ;  /* 0x00000000006c0947 */ /* 0x000fea0003800000 */
[----:B------:R-:W-:-:S13]  /*26a0*/  ISETP.GE.AND P0, PT, R18, 0x1, PT ;  /* 0x000000011200780c */ /* 0x000fda0003f06270 */
[----:B------:R-:W-:Y:S05]  /*26b0*/  @P0 BRA `(.L_x_70) ;  /* 0x0000000000740947 */ /* 0x000fea0003800000 */
[----:B------:R-:W-:Y:S02]  /*26c0*/  ISETP.GE.AND P0, PT, R18, -0x18, PT ;  /* 0xffffffe81200780c */ /* 0x000fe40003f06270 */
[----:B------:R-:W-:-:S11]  /*26d0*/  LOP3.LUT R3, R3, 0x80000000, RZ, 0xc0, !PT ;  /* 0x8000000003037812 */ /* 0x000fd600078ec0ff */
[----:B------:R-:W-:Y:S05]  /*26e0*/  @!P0 BRA `(.L_x_70) ;  /* 0x0000000000688947 */ /* 0x000fea0003800000 */
[CCC-:B------:R-:W-:Y:S01]  /*26f0*/  FFMA.RP R14, R30.reuse, R32.reuse, R13.reuse ;  /* 0x000000201e0e7223 */ /* 0x1c0fe2000000800d */
[CCC-:B------:R-:W-:Y:S01]  /*2700*/  FFMA.RM R19, R30.reuse, R32.reuse, R13.reuse ;  /* 0x000000201e137223 */ /* 0x1c0fe2000000400d */
[----:B------:R-:W-:Y:S01]  /*2710*/  FFMA.RZ R13, R30, R32, R13 ;  /* 0x000000201e0d7223 */ /* 0x000fe2000000c00d */
[C---:B------:R-:W-:Y:S02]  /*2720*/  ISETP.NE.AND P2, PT, R18.reuse, RZ, PT ;  /* 0x000000ff1200720c */ /* 0x040fe40003f45270 */
[----:B------:R-:W-:Y:S02]  /*2730*/  ISETP.NE.AND P1, PT, R18, RZ, PT ;  /* 0x000000ff1200720c */ /* 0x000fe40003f25270 */
[----:B------:R-:W-:Y:S02]  /*2740*/  LOP3.LUT R13, R13, 0x7fffff, RZ, 0xc0, !PT ;  /* 0x007fffff0d0d7812 */ /* 0x000fe400078ec0ff */
[----:B------:R-:W-:Y:S02]  /*2750*/  FSETP.NEU.FTZ.AND P0, PT, R14, R19, PT ;  /* 0x000000130e00720b */ /* 0x000fe40003f1d000 */
[----:B------:R-:W-:-:S02]  /*2760*/  IADD3 R14, PT, PT, R18, 0x20, RZ ;  /* 0x00000020120e7810 */ /* 0x000fc40007ffe0ff */
[----:B------:R-:W-:Y:S02]  /*2770*/  LOP3.LUT R13, R13, 0x800000, RZ, 0xfc, !PT ;  /* 0x008000000d0d7812 */ /* 0x000fe400078efcff */
[----:B------:R-:W-:Y:S02]  /*2780*/  IADD3 R18, PT, PT, -R18, RZ, RZ ;  /* 0x000000ff12127210 */ /* 0x000fe40007ffe1ff */
[----:B------:R-:W-:Y:S02]  /*2790*/  SHF.L.U32 R14, R13, R14, RZ ;  /* 0x0000000e0d0e7219 */ /* 0x000fe400000006ff */
[----:B------:R-:W-:Y:S02]  /*27a0*/  SEL R18, R18, RZ, P2 ;  /* 0x000000ff12127207 */ /* 0x000fe40001000000 */
[----:B------:R-:W-:Y:S02]  /*27b0*/  ISETP.NE.AND P1, PT, R14, RZ, P1 ;  /* 0x000000ff0e00720c */ /* 0x000fe40000f25270 */
[----:B------:R-:W-:-:S02]  /*27c0*/  SHF.R.U32.HI R18, RZ, R18, R13 ;  /* 0x00000012ff127219 */ /* 0x000fc4000001160d */
[----:B------:R-:W-:Y:S02]  /*27d0*/  PLOP3.LUT P0, PT, P0, P1, PT, 0xf8, 0x8f ;  /* 0x00000000008f781c */ /* 0x000fe40000703f70 */
[----:B------:R-:W-:Y:S02]  /*27e0*/  SHF.R.U32.HI R14, RZ, 0x1, R18 ;  /* 0x00000001ff0e7819 */ /* 0x000fe40000011612 */
[----:B------:R-:W-:-:S04]  /*27f0*/  SEL R13, RZ, 0x1, !P0 ;  /* 0x00000001ff0d7807 */ /* 0x000fc80004000000 */
[----:B------:R-:W-:-:S04]  /*2800*/  LOP3.LUT R13, R13, 0x1, R14, 0xf8, !PT ;  /* 0x000000010d0d7812 */ /* 0x000fc800078ef80e */
[----:B------:R-:W-:-:S05]  /*2810*/  LOP3.LUT R13, R13, R18, RZ, 0xc0, !PT ;  /* 0x000000120d0d7212 */ /* 0x000fca00078ec0ff */
[----:B------:R-:W-:-:S05]  /*2820*/  IMAD.IADD R14, R14, 0x1, R13 ;  /* 0x000000010e0e7824 */ /* 0x000fca00078e020d */
[----:B------:R-:W-:Y:S01]  /*2830*/  LOP3.LUT R3, R14, R3, RZ, 0xfc, !PT ;  /* 0x000000030e037212 */ /* 0x000fe200078efcff */
[----:B------:R-:W-:Y:S06]  /*2840*/  BRA `(.L_x_70) ;  /* 0x0000000000107947 */ /* 0x000fec0003800000 */
.L_x_69:
[----:B------:R-:W-:-:S04]  /*2850*/  LOP3.LUT R3, R3, 0x80000000, RZ, 0xc0, !PT ;  /* 0x8000000003037812 */ /* 0x000fc800078ec0ff */
[----:B------:R-:W-:Y:S01]  /*2860*/  LOP3.LUT R3, R3, 0x7f800000, RZ, 0xfc, !PT ;  /* 0x7f80000003037812 */ /* 0x000fe200078efcff */
[----:B------:R-:W-:Y:S06]  /*2870*/  BRA `(.L_x_70) ;  /* 0x0000000000047947 */ /* 0x000fec0003800000 */
.L_x_68:
[----:B------:R-:W-:-:S07]  /*2880*/  LEA R3, R14, R3, 0x17 ;  /* 0x000000030e037211 */ /* 0x000fce00078eb8ff */
.L_x_70:
[----:B------:R-:W-:Y:S05]  /*2890*/  BSYNC.RECONVERGENT B3 ;  /* 0x0000000000037941 */ /* 0x000fea0003800200 */
.L_x_67:
[----:B------:R-:W-:Y:S05]  /*28a0*/  BRA `(.L_x_71) ;  /* 0x0000000000207947 */ /* 0x000fea0003800000 */
.L_x_66:
[----:B------:R-:W-:-:S04]  /*28b0*/  LOP3.LUT R3, R30, 0x80000000, R3, 0x48, !PT ;  /* 0x800000001e037812 */ /* 0x000fc800078e4803 */
[----:B------:R-:W-:Y:S01]  /*28c0*/  LOP3.LUT R3, R3, 0x7f800000, RZ, 0xfc, !PT ;  /* 0x7f80000003037812 */ /* 0x000fe200078efcff */
[----:B------:R-:W-:Y:S06]  /*28d0*/  BRA `(.L_x_71) ;  /* 0x0000000000147947 */ /* 0x000fec0003800000 */
.L_x_65:
[----:B------:R-:W-:Y:S01]  /*28e0*/  LOP3.LUT R3, R30, 0x80000000, R3, 0x48, !PT ;  /* 0x800000001e037812 */ /* 0x000fe200078e4803 */
[----:B------:R-:W-:Y:S06]  /*28f0*/  BRA `(.L_x_71) ;  /* 0x00000000000c7947 */ /* 0x000fec0003800000 */
.L_x_64:
[----:B------:R-:W0:Y:S01]  /*2900*/  MUFU.RSQ R3, -QNAN ;  /* 0xffc0000000037908 */ /* 0x000e220000001400 */
[----:B------:R-:W-:Y:S05]  /*2910*/  BRA `(.L_x_71) ;  /* 0x0000000000047947 */ /* 0x000fea0003800000 */
.L_x_63:
[----:B------:R-:W-:-:S07]  /*2920*/  FADD.FTZ R3, R3, R4 ;  /* 0x0000000403037221 */ /* 0x000fce0000010000 */
.L_x_71:
[----:B------:R-:W-:Y:S05]  /*2930*/  BSYNC.RECONVERGENT B2 ;  /* 0x0000000000027941 */ /* 0x000fea0003800200 */
.L_x_61:
[----:B------:R-:W-:-:S04]  /*2940*/  HFMA2 R13, -RZ, RZ, 0, 0 ;  /* 0x00000000ff0d7431 */ /* 0x000fc800000001ff */
[----:B0-----:R-:W-:Y:S05]  /*2950*/  RET.REL.NODEC R12 `(_Z15integrateBodiesP6float4S0_S0_S0_P5uint2S0_PfffS_jjjjPj) ;  /* 0xffffffd40ca87950 */ /* 0x001fea0003c3ffff */
.L_x_72:
[----:B------:R-:W-:-:S00]  /*2960*/  BRA `(.L_x_72) ;  /* 0xfffffffc00fc7947 */ /* 0x000fc0000383ffff */
[----:B------:R-:W-:-:S00]  /*2970*/  NOP ;  /* 0x0000000000007918 */ /* 0x000fc00000000000 */
        /* <DEDUP_REMOVED lines=8> */
.L_x_74:


//--------------------- .nv.global.init           --------------------------
	.section	.nv.global.init,"aw",@progbits
	.align	4
.nv.global.init:
	.type		__cudart_i2opi_f,@object
	.size		__cudart_i2opi_f,(.L_0 - __cudart_i2opi_f)
__cudart_i2opi_f:
        /*0000*/ 	.byte	0x41, 0x90, 0x43, 0x3c, 0x99, 0x95, 0x62, 0xdb, 0xc0, 0xdd, 0x34, 0xf5, 0xd1, 0x57, 0x27, 0xfc
        /*0010*/ 	.byte	0x29, 0x15, 0x44, 0x4e, 0x6e, 0x83, 0xf9, 0xa2
.L_0:


//--------------------- .nv.shared._Z15integrateBodiesP6float4S0_S0_S0_P5uint2S0_PfffS_jjjjPj --------------------------
	.section	.nv.shared._Z15integrateBodiesP6float4S0_S0_S0_P5uint2S0_PfffS_jjjjPj,"aw",@nobits
	.sectionflags	@""
	.align	16
	.zero		1024


//--------------------- .nv.shared.reserved.0     --------------------------
	.section	.nv.shared.reserved.0,"aw",@nobits
	.weak		__nv_reservedSMEM_offset_0_alias
	.size		__nv_reservedSMEM_offset_0_alias, 0, 64
	.other		__nv_reservedSMEM_offset_0_alias,@"STO_CUDA_RESERVED_SHARED STV_DEFAULT"
__nv_reservedSMEM_offset_0_alias:
	.zero		0
	.zero		64


//--------------------- .nv.constant0._Z15integrateBodiesP6float4S0_S0_S0_P5uint2S0_PfffS_jjjjPj --------------------------
	.section	.nv.constant0._Z15integrateBodiesP6float4S0_S0_S0_P5uint2S0_PfffS_jjjjPj,"a",@progbits
	.sectionflags	@""
	.align	4
.nv.constant0._Z15integrateBodiesP6float4S0_S0_S0_P5uint2S0_PfffS_jjjjPj:
	.zero		1000


//--------------------- SYMBOLS --------------------------

	.type		.nv.reservedSmem.offset0,@object
	.size		.nv.reservedSmem.offset0,0x4
	.type		.nv.reservedSmem.cap,@object
	.size		.nv.reservedSmem.cap,0x4
